//
// Generated by NVIDIA NVVM Compiler
//
// Compiler Build ID: CL-36424714
// Cuda compilation tools, release 13.0, V13.0.88
// Based on NVVM 20.0.0
//

.version 9.0
.target sm_100
.address_size 64

	// .globl	_Z24transformacion_no_sharedPfS_i
.func  (.param .b64 func_retval0) __internal_accurate_pow
(
	.param .b64 __internal_accurate_pow_param_0
)
;
.extern .shared .align 16 .b8 sdata[];

.visible .entry _Z24transformacion_no_sharedPfS_i(
	.param .u64 .ptr .align 1 _Z24transformacion_no_sharedPfS_i_param_0,
	.param .u64 .ptr .align 1 _Z24transformacion_no_sharedPfS_i_param_1,
	.param .u32 _Z24transformacion_no_sharedPfS_i_param_2
)
{
	.reg .pred 	%p<70>;
	.reg .b32 	%r<91>;
	.reg .b32 	%f<7>;
	.reg .b64 	%rd<13>;
	.reg .b64 	%fd<105>;

	ld.param.u64 	%rd4, [_Z24transformacion_no_sharedPfS_i_param_0];
	ld.param.u64 	%rd3, [_Z24transformacion_no_sharedPfS_i_param_1];
	ld.param.u32 	%r9, [_Z24transformacion_no_sharedPfS_i_param_2];
	cvta.to.global.u64 	%rd1, %rd4;
	mov.u32 	%r10, %tid.x;
	mov.u32 	%r11, %ntid.x;
	mov.u32 	%r12, %ctaid.x;
	mad.lo.s32 	%r1, %r11, %r12, %r10;
	setp.ge.s32 	%p1, %r1, %r9;
	@%p1 bra 	$L__BB0_43;
	setp.lt.s32 	%p2, %r1, 2;
	@%p2 bra 	$L__BB0_3;
	add.s32 	%r13, %r1, -2;
	mul.wide.u32 	%rd5, %r13, 4;
	add.s64 	%rd6, %rd1, %rd5;
	ld.global.f32 	%f3, [%rd6];
	cvt.f64.f32 	%fd92, %f3;
	bra.uni 	$L__BB0_4;
$L__BB0_3:
	setp.ne.s32 	%p3, %r1, 1;
	mov.f64 	%fd92, 0d0000000000000000;
	mov.f64 	%fd93, %fd92;
	@%p3 bra 	$L__BB0_5;
$L__BB0_4:
	add.s32 	%r14, %r1, -1;
	mul.wide.u32 	%rd7, %r14, 4;
	add.s64 	%rd8, %rd1, %rd7;
	ld.global.f32 	%f4, [%rd8];
	cvt.f64.f32 	%fd93, %f4;
$L__BB0_5:
	mul.wide.s32 	%rd9, %r1, 4;
	add.s64 	%rd2, %rd1, %rd9;
	ld.global.f32 	%f1, [%rd2+4];
	add.s32 	%r15, %r1, 2;
	setp.gt.s32 	%p4, %r15, %r9;
	mov.f64 	%fd94, 0d0000000000000000;
	@%p4 bra 	$L__BB0_7;
	ld.global.f32 	%f5, [%rd2+8];
	cvt.f64.f32 	%fd94, %f5;
$L__BB0_7:
	ld.global.f32 	%f2, [%rd2];
	{
	.reg .b32 %temp; 
	mov.b64 	{%temp, %r2}, %fd92;
	}
	mov.f64 	%fd51, 0d4000000000000000;
	{
	.reg .b32 %temp; 
	mov.b64 	{%temp, %r16}, %fd51;
	}
	and.b32  	%r4, %r16, 2146435072;
	setp.eq.s32 	%p5, %r4, 1062207488;
	abs.f64 	%fd8, %fd92;
	{ // callseq 0, 0
	.param .b64 param0;
	st.param.f64 	[param0], %fd8;
	.param .b64 retval0;
	call.uni (retval0), 
	__internal_accurate_pow, 
	(
	param0
	);
	ld.param.f64 	%fd52, [retval0];
	} // callseq 0
	setp.lt.s32 	%p6, %r2, 0;
	neg.f64 	%fd54, %fd52;
	selp.f64 	%fd55, %fd54, %fd52, %p5;
	selp.f64 	%fd96, %fd55, %fd52, %p6;
	setp.neu.f64 	%p7, %fd92, 0d0000000000000000;
	@%p7 bra 	$L__BB0_9;
	setp.eq.s32 	%p8, %r4, 1062207488;
	selp.b32 	%r17, %r2, 0, %p8;
	setp.lt.s32 	%p9, %r16, 0;
	or.b32  	%r18, %r17, 2146435072;
	selp.b32 	%r19, %r18, %r17, %p9;
	mov.b32 	%r20, 0;
	mov.b64 	%fd96, {%r20, %r19};
$L__BB0_9:
	add.f64 	%fd56, %fd92, 0d4000000000000000;
	{
	.reg .b32 %temp; 
	mov.b64 	{%temp, %r21}, %fd56;
	}
	and.b32  	%r22, %r21, 2146435072;
	setp.ne.s32 	%p10, %r22, 2146435072;
	@%p10 bra 	$L__BB0_14;
	setp.num.f64 	%p11, %fd92, %fd92;
	@%p11 bra 	$L__BB0_12;
	mov.f64 	%fd57, 0d4000000000000000;
	add.rn.f64 	%fd96, %fd92, %fd57;
	bra.uni 	$L__BB0_14;
$L__BB0_12:
	setp.neu.f64 	%p12, %fd8, 0d7FF0000000000000;
	@%p12 bra 	$L__BB0_14;
	setp.lt.s32 	%p13, %r2, 0;
	setp.eq.s32 	%p14, %r4, 1062207488;
	setp.lt.s32 	%p15, %r16, 0;
	selp.b32 	%r24, 0, 2146435072, %p15;
	and.b32  	%r25, %r16, 2147483647;
	setp.ne.s32 	%p16, %r25, 1071644672;
	or.b32  	%r26, %r24, -2147483648;
	selp.b32 	%r27, %r26, %r24, %p16;
	selp.b32 	%r28, %r27, %r24, %p14;
	selp.b32 	%r29, %r28, %r24, %p13;
	mov.b32 	%r30, 0;
	mov.b64 	%fd96, {%r30, %r29};
$L__BB0_14:
	setp.eq.s32 	%p17, %r4, 1062207488;
	setp.eq.f64 	%p18, %fd92, 0d3FF0000000000000;
	selp.f64 	%fd15, 0d3FF0000000000000, %fd96, %p18;
	{
	.reg .b32 %temp; 
	mov.b64 	{%temp, %r5}, %fd93;
	}
	abs.f64 	%fd16, %fd93;
	{ // callseq 1, 0
	.param .b64 param0;
	st.param.f64 	[param0], %fd16;
	.param .b64 retval0;
	call.uni (retval0), 
	__internal_accurate_pow, 
	(
	param0
	);
	ld.param.f64 	%fd58, [retval0];
	} // callseq 1
	setp.lt.s32 	%p19, %r5, 0;
	neg.f64 	%fd60, %fd58;
	selp.f64 	%fd61, %fd60, %fd58, %p17;
	selp.f64 	%fd98, %fd61, %fd58, %p19;
	setp.neu.f64 	%p20, %fd93, 0d0000000000000000;
	@%p20 bra 	$L__BB0_16;
	setp.eq.s32 	%p21, %r4, 1062207488;
	selp.b32 	%r32, %r5, 0, %p21;
	setp.lt.s32 	%p22, %r16, 0;
	or.b32  	%r33, %r32, 2146435072;
	selp.b32 	%r34, %r33, %r32, %p22;
	mov.b32 	%r35, 0;
	mov.b64 	%fd98, {%r35, %r34};
$L__BB0_16:
	add.f64 	%fd62, %fd93, 0d4000000000000000;
	{
	.reg .b32 %temp; 
	mov.b64 	{%temp, %r36}, %fd62;
	}
	and.b32  	%r37, %r36, 2146435072;
	setp.ne.s32 	%p23, %r37, 2146435072;
	@%p23 bra 	$L__BB0_21;
	setp.num.f64 	%p24, %fd93, %fd93;
	@%p24 bra 	$L__BB0_19;
	mov.f64 	%fd63, 0d4000000000000000;
	add.rn.f64 	%fd98, %fd93, %fd63;
	bra.uni 	$L__BB0_21;
$L__BB0_19:
	setp.neu.f64 	%p25, %fd16, 0d7FF0000000000000;
	@%p25 bra 	$L__BB0_21;
	setp.lt.s32 	%p26, %r5, 0;
	setp.eq.s32 	%p27, %r4, 1062207488;
	setp.lt.s32 	%p28, %r16, 0;
	selp.b32 	%r39, 0, 2146435072, %p28;
	and.b32  	%r40, %r16, 2147483647;
	setp.ne.s32 	%p29, %r40, 1071644672;
	or.b32  	%r41, %r39, -2147483648;
	selp.b32 	%r42, %r41, %r39, %p29;
	selp.b32 	%r43, %r42, %r39, %p27;
	selp.b32 	%r44, %r43, %r39, %p26;
	mov.b32 	%r45, 0;
	mov.b64 	%fd98, {%r45, %r44};
$L__BB0_21:
	setp.eq.s32 	%p30, %r4, 1062207488;
	setp.eq.f64 	%p31, %fd93, 0d3FF0000000000000;
	add.f64 	%fd64, %fd98, %fd98;
	selp.f64 	%fd65, 0d4000000000000000, %fd64, %p31;
	add.f64 	%fd23, %fd15, %fd65;
	cvt.f64.f32 	%fd24, %f2;
	{
	.reg .b32 %temp; 
	mov.b64 	{%temp, %r6}, %fd24;
	}
	abs.f64 	%fd25, %fd24;
	{ // callseq 2, 0
	.param .b64 param0;
	st.param.f64 	[param0], %fd25;
	.param .b64 retval0;
	call.uni (retval0), 
	__internal_accurate_pow, 
	(
	param0
	);
	ld.param.f64 	%fd66, [retval0];
	} // callseq 2
	setp.lt.s32 	%p32, %r6, 0;
	neg.f64 	%fd68, %fd66;
	selp.f64 	%fd69, %fd68, %fd66, %p30;
	selp.f64 	%fd100, %fd69, %fd66, %p32;
	setp.neu.f32 	%p33, %f2, 0f00000000;
	@%p33 bra 	$L__BB0_23;
	setp.eq.s32 	%p34, %r4, 1062207488;
	selp.b32 	%r47, %r6, 0, %p34;
	setp.lt.s32 	%p35, %r16, 0;
	or.b32  	%r48, %r47, 2146435072;
	selp.b32 	%r49, %r48, %r47, %p35;
	mov.b32 	%r50, 0;
	mov.b64 	%fd100, {%r50, %r49};
$L__BB0_23:
	add.f64 	%fd70, %fd24, 0d4000000000000000;
	{
	.reg .b32 %temp; 
	mov.b64 	{%temp, %r51}, %fd70;
	}
	and.b32  	%r52, %r51, 2146435072;
	setp.ne.s32 	%p36, %r52, 2146435072;
	@%p36 bra 	$L__BB0_28;
	setp.num.f32 	%p37, %f2, %f2;
	@%p37 bra 	$L__BB0_26;
	mov.f64 	%fd71, 0d4000000000000000;
	add.rn.f64 	%fd100, %fd24, %fd71;
	bra.uni 	$L__BB0_28;
$L__BB0_26:
	setp.neu.f64 	%p38, %fd25, 0d7FF0000000000000;
	@%p38 bra 	$L__BB0_28;
	setp.lt.s32 	%p39, %r6, 0;
	setp.eq.s32 	%p40, %r4, 1062207488;
	setp.lt.s32 	%p41, %r16, 0;
	selp.b32 	%r54, 0, 2146435072, %p41;
	and.b32  	%r55, %r16, 2147483647;
	setp.ne.s32 	%p42, %r55, 1071644672;
	or.b32  	%r56, %r54, -2147483648;
	selp.b32 	%r57, %r56, %r54, %p42;
	selp.b32 	%r58, %r57, %r54, %p40;
	selp.b32 	%r59, %r58, %r54, %p39;
	mov.b32 	%r60, 0;
	mov.b64 	%fd100, {%r60, %r59};
$L__BB0_28:
	setp.eq.s32 	%p43, %r4, 1062207488;
	setp.eq.f32 	%p44, %f2, 0f3F800000;
	selp.f64 	%fd72, 0d3FF0000000000000, %fd100, %p44;
	add.f64 	%fd32, %fd23, %fd72;
	cvt.f64.f32 	%fd33, %f1;
	{
	.reg .b32 %temp; 
	mov.b64 	{%temp, %r7}, %fd33;
	}
	abs.f64 	%fd34, %fd33;
	{ // callseq 3, 0
	.param .b64 param0;
	st.param.f64 	[param0], %fd34;
	.param .b64 retval0;
	call.uni (retval0), 
	__internal_accurate_pow, 
	(
	param0
	);
	ld.param.f64 	%fd73, [retval0];
	} // callseq 3
	setp.lt.s32 	%p45, %r7, 0;
	neg.f64 	%fd75, %fd73;
	selp.f64 	%fd76, %fd75, %fd73, %p43;
	selp.f64 	%fd102, %fd76, %fd73, %p45;
	setp.neu.f32 	%p46, %f1, 0f00000000;
	@%p46 bra 	$L__BB0_30;
	setp.eq.s32 	%p47, %r4, 1062207488;
	selp.b32 	%r62, %r7, 0, %p47;
	setp.lt.s32 	%p48, %r16, 0;
	or.b32  	%r63, %r62, 2146435072;
	selp.b32 	%r64, %r63, %r62, %p48;
	mov.b32 	%r65, 0;
	mov.b64 	%fd102, {%r65, %r64};
$L__BB0_30:
	add.f64 	%fd77, %fd33, 0d4000000000000000;
	{
	.reg .b32 %temp; 
	mov.b64 	{%temp, %r66}, %fd77;
	}
	and.b32  	%r67, %r66, 2146435072;
	setp.ne.s32 	%p49, %r67, 2146435072;
	@%p49 bra 	$L__BB0_35;
	setp.num.f32 	%p50, %f1, %f1;
	@%p50 bra 	$L__BB0_33;
	mov.f64 	%fd78, 0d4000000000000000;
	add.rn.f64 	%fd102, %fd33, %fd78;
	bra.uni 	$L__BB0_35;
$L__BB0_33:
	setp.neu.f64 	%p51, %fd34, 0d7FF0000000000000;
	@%p51 bra 	$L__BB0_35;
	setp.lt.s32 	%p52, %r7, 0;
	setp.eq.s32 	%p53, %r4, 1062207488;
	setp.lt.s32 	%p54, %r16, 0;
	selp.b32 	%r69, 0, 2146435072, %p54;
	and.b32  	%r70, %r16, 2147483647;
	setp.ne.s32 	%p55, %r70, 1071644672;
	or.b32  	%r71, %r69, -2147483648;
	selp.b32 	%r72, %r71, %r69, %p55;
	selp.b32 	%r73, %r72, %r69, %p53;
	selp.b32 	%r74, %r73, %r69, %p52;
	mov.b32 	%r75, 0;
	mov.b64 	%fd102, {%r75, %r74};
$L__BB0_35:
	setp.eq.s32 	%p56, %r4, 1062207488;
	setp.eq.f32 	%p57, %f1, 0f3F800000;
	mul.f64 	%fd79, %fd102, 0d4008000000000000;
	selp.f64 	%fd80, 0d4008000000000000, %fd79, %p57;
	sub.f64 	%fd41, %fd32, %fd80;
	{
	.reg .b32 %temp; 
	mov.b64 	{%temp, %r8}, %fd94;
	}
	abs.f64 	%fd42, %fd94;
	{ // callseq 4, 0
	.param .b64 param0;
	st.param.f64 	[param0], %fd42;
	.param .b64 retval0;
	call.uni (retval0), 
	__internal_accurate_pow, 
	(
	param0
	);
	ld.param.f64 	%fd81, [retval0];
	} // callseq 4
	setp.lt.s32 	%p58, %r8, 0;
	neg.f64 	%fd83, %fd81;
	selp.f64 	%fd84, %fd83, %fd81, %p56;
	selp.f64 	%fd104, %fd84, %fd81, %p58;
	setp.neu.f64 	%p59, %fd94, 0d0000000000000000;
	@%p59 bra 	$L__BB0_37;
	setp.eq.s32 	%p60, %r4, 1062207488;
	selp.b32 	%r77, %r8, 0, %p60;
	setp.lt.s32 	%p61, %r16, 0;
	or.b32  	%r78, %r77, 2146435072;
	selp.b32 	%r79, %r78, %r77, %p61;
	mov.b32 	%r80, 0;
	mov.b64 	%fd104, {%r80, %r79};
$L__BB0_37:
	add.f64 	%fd85, %fd94, 0d4000000000000000;
	{
	.reg .b32 %temp; 
	mov.b64 	{%temp, %r81}, %fd85;
	}
	and.b32  	%r82, %r81, 2146435072;
	setp.ne.s32 	%p62, %r82, 2146435072;
	@%p62 bra 	$L__BB0_42;
	setp.num.f64 	%p63, %fd94, %fd94;
	@%p63 bra 	$L__BB0_40;
	mov.f64 	%fd86, 0d4000000000000000;
	add.rn.f64 	%fd104, %fd94, %fd86;
	bra.uni 	$L__BB0_42;
$L__BB0_40:
	setp.neu.f64 	%p64, %fd42, 0d7FF0000000000000;
	@%p64 bra 	$L__BB0_42;
	setp.lt.s32 	%p65, %r8, 0;
	setp.eq.s32 	%p66, %r4, 1062207488;
	setp.lt.s32 	%p67, %r16, 0;
	selp.b32 	%r84, 0, 2146435072, %p67;
	and.b32  	%r85, %r16, 2147483647;
	setp.ne.s32 	%p68, %r85, 1071644672;
	or.b32  	%r86, %r84, -2147483648;
	selp.b32 	%r87, %r86, %r84, %p68;
	selp.b32 	%r88, %r87, %r84, %p66;
	selp.b32 	%r89, %r88, %r84, %p65;
	mov.b32 	%r90, 0;
	mov.b64 	%fd104, {%r90, %r89};
$L__BB0_42:
	setp.eq.f64 	%p69, %fd94, 0d3FF0000000000000;
	mul.f64 	%fd87, %fd104, 0d4014000000000000;
	selp.f64 	%fd88, 0d4014000000000000, %fd87, %p69;
	add.f64 	%fd89, %fd41, %fd88;
	div.rn.f64 	%fd90, %fd89, 0d4038000000000000;
	cvt.rn.f32.f64 	%f6, %fd90;
	cvta.to.global.u64 	%rd10, %rd3;
	add.s64 	%rd12, %rd10, %rd9;
	st.global.f32 	[%rd12], %f6;
$L__BB0_43:
	ret;

}
	// .globl	_Z9reduceMaxPfS_i
.visible .entry _Z9reduceMaxPfS_i(
	.param .u64 .ptr .align 1 _Z9reduceMaxPfS_i_param_0,
	.param .u64 .ptr .align 1 _Z9reduceMaxPfS_i_param_1,
	.param .u32 _Z9reduceMaxPfS_i_param_2
)
{
	.reg .pred 	%p<7>;
	.reg .b32 	%r<18>;
	.reg .b32 	%f<3>;
	.reg .b64 	%rd<9>;
	.reg .b64 	%fd<5>;

	ld.param.u64 	%rd1, [_Z9reduceMaxPfS_i_param_0];
	ld.param.u64 	%rd2, [_Z9reduceMaxPfS_i_param_1];
	ld.param.u32 	%r9, [_Z9reduceMaxPfS_i_param_2];
	mov.u32 	%r1, %tid.x;
	mov.u32 	%r2, %ctaid.x;
	mov.u32 	%r17, %ntid.x;
	mad.lo.s32 	%r4, %r2, %r17, %r1;
	setp.ge.s32 	%p1, %r4, %r9;
	mov.f64 	%fd4, 0d0000000000000000;
	@%p1 bra 	$L__BB1_2;
	cvta.to.global.u64 	%rd3, %rd1;
	mul.wide.s32 	%rd4, %r4, 4;
	add.s64 	%rd5, %rd3, %rd4;
	ld.global.f32 	%f1, [%rd5];
	cvt.f64.f32 	%fd4, %f1;
$L__BB1_2:
	cvt.rzi.s32.f64 	%r10, %fd4;
	shl.b32 	%r11, %r1, 2;
	mov.u32 	%r12, sdata;
	add.s32 	%r5, %r12, %r11;
	st.shared.u32 	[%r5], %r10;
	bar.sync 	0;
	setp.lt.u32 	%p2, %r17, 2;
	@%p2 bra 	$L__BB1_7;
$L__BB1_3:
	mov.u32 	%r6, %r17;
	shr.u32 	%r17, %r6, 1;
	setp.ge.u32 	%p3, %r1, %r17;
	@%p3 bra 	$L__BB1_6;
	ld.shared.u32 	%r13, [%r5];
	shl.b32 	%r14, %r17, 2;
	add.s32 	%r15, %r5, %r14;
	ld.shared.u32 	%r8, [%r15];
	setp.ge.s32 	%p4, %r13, %r8;
	@%p4 bra 	$L__BB1_6;
	st.shared.u32 	[%r5], %r8;
$L__BB1_6:
	bar.sync 	0;
	setp.gt.u32 	%p5, %r6, 3;
	@%p5 bra 	$L__BB1_3;
$L__BB1_7:
	setp.ne.s32 	%p6, %r1, 0;
	@%p6 bra 	$L__BB1_9;
	ld.shared.u32 	%r16, [sdata];
	cvt.rn.f32.s32 	%f2, %r16;
	cvta.to.global.u64 	%rd6, %rd2;
	mul.wide.u32 	%rd7, %r2, 4;
	add.s64 	%rd8, %rd6, %rd7;
	st.global.f32 	[%rd8], %f2;
$L__BB1_9:
	ret;

}
.func  (.param .b64 func_retval0) __internal_accurate_pow(
	.param .b64 __internal_accurate_pow_param_0
)
{
	.reg .pred 	%p<8>;
	.reg .b32 	%r<49>;
	.reg .b32 	%f<3>;
	.reg .b64 	%fd<109>;

	ld.param.f64 	%fd10, [__internal_accurate_pow_param_0];
	{
	.reg .b32 %temp; 
	mov.b64 	{%temp, %r46}, %fd10;
	}
	{
	.reg .b32 %temp; 
	mov.b64 	{%r45, %temp}, %fd10;
	}
	shr.u32 	%r47, %r46, 20;
	setp.gt.u32 	%p1, %r46, 1048575;
	@%p1 bra 	$L__BB2_2;
	mul.f64 	%fd11, %fd10, 0d4350000000000000;
	{
	.reg .b32 %temp; 
	mov.b64 	{%temp, %r46}, %fd11;
	}
	{
	.reg .b32 %temp; 
	mov.b64 	{%r45, %temp}, %fd11;
	}
	shr.u32 	%r16, %r46, 20;
	add.s32 	%r47, %r16, -54;
$L__BB2_2:
	add.s32 	%r48, %r47, -1023;
	and.b32  	%r17, %r46, -2146435073;
	or.b32  	%r18, %r17, 1072693248;
	mov.b64 	%fd107, {%r45, %r18};
	setp.lt.u32 	%p2, %r18, 1073127583;
	@%p2 bra 	$L__BB2_4;
	{
	.reg .b32 %temp; 
	mov.b64 	{%r19, %temp}, %fd107;
	}
	{
	.reg .b32 %temp; 
	mov.b64 	{%temp, %r20}, %fd107;
	}
	add.s32 	%r21, %r20, -1048576;
	mov.b64 	%fd107, {%r19, %r21};
	add.s32 	%r48, %r47, -1022;
$L__BB2_4:
	add.f64 	%fd12, %fd107, 0dBFF0000000000000;
	add.f64 	%fd13, %fd107, 0d3FF0000000000000;
	rcp.approx.ftz.f64 	%fd14, %fd13;
	neg.f64 	%fd15, %fd13;
	fma.rn.f64 	%fd16, %fd15, %fd14, 0d3FF0000000000000;
	fma.rn.f64 	%fd17, %fd16, %fd16, %fd16;
	fma.rn.f64 	%fd18, %fd17, %fd14, %fd14;
	mul.f64 	%fd19, %fd12, %fd18;
	fma.rn.f64 	%fd20, %fd12, %fd18, %fd19;
	mul.f64 	%fd21, %fd20, %fd20;
	fma.rn.f64 	%fd22, %fd21, 0d3EB0F5FF7D2CAFE2, 0d3ED0F5D241AD3B5A;
	fma.rn.f64 	%fd23, %fd22, %fd21, 0d3EF3B20A75488A3F;
	fma.rn.f64 	%fd24, %fd23, %fd21, 0d3F1745CDE4FAECD5;
	fma.rn.f64 	%fd25, %fd24, %fd21, 0d3F3C71C7258A578B;
	fma.rn.f64 	%fd26, %fd25, %fd21, 0d3F6249249242B910;
	fma.rn.f64 	%fd27, %fd26, %fd21, 0d3F89999999999DFB;
	sub.f64 	%fd28, %fd12, %fd20;
	add.f64 	%fd29, %fd28, %fd28;
	neg.f64 	%fd30, %fd20;
	fma.rn.f64 	%fd31, %fd30, %fd12, %fd29;
	mul.f64 	%fd32, %fd18, %fd31;
	fma.rn.f64 	%fd33, %fd21, %fd27, 0d3FB5555555555555;
	mov.f64 	%fd34, 0d3FB5555555555555;
	sub.f64 	%fd35, %fd34, %fd33;
	fma.rn.f64 	%fd36, %fd21, %fd27, %fd35;
	add.f64 	%fd37, %fd36, 0dBC46A4CB00B9E7B0;
	add.f64 	%fd38, %fd33, %fd37;
	sub.f64 	%fd39, %fd33, %fd38;
	add.f64 	%fd40, %fd37, %fd39;
	mul.rn.f64 	%fd41, %fd20, %fd20;
	neg.f64 	%fd42, %fd41;
	fma.rn.f64 	%fd43, %fd20, %fd20, %fd42;
	{
	.reg .b32 %temp; 
	mov.b64 	{%r22, %temp}, %fd32;
	}
	{
	.reg .b32 %temp; 
	mov.b64 	{%temp, %r23}, %fd32;
	}
	add.s32 	%r24, %r23, 1048576;
	mov.b64 	%fd44, {%r22, %r24};
	fma.rn.f64 	%fd45, %fd20, %fd44, %fd43;
	mul.rn.f64 	%fd46, %fd41, %fd20;
	neg.f64 	%fd47, %fd46;
	fma.rn.f64 	%fd48, %fd41, %fd20, %fd47;
	fma.rn.f64 	%fd49, %fd41, %fd32, %fd48;
	fma.rn.f64 	%fd50, %fd45, %fd20, %fd49;
	mul.rn.f64 	%fd51, %fd38, %fd46;
	neg.f64 	%fd52, %fd51;
	fma.rn.f64 	%fd53, %fd38, %fd46, %fd52;
	fma.rn.f64 	%fd54, %fd38, %fd50, %fd53;
	fma.rn.f64 	%fd55, %fd40, %fd46, %fd54;
	add.f64 	%fd56, %fd51, %fd55;
	sub.f64 	%fd57, %fd51, %fd56;
	add.f64 	%fd58, %fd55, %fd57;
	add.f64 	%fd59, %fd20, %fd56;
	sub.f64 	%fd60, %fd20, %fd59;
	add.f64 	%fd61, %fd56, %fd60;
	add.f64 	%fd62, %fd58, %fd61;
	add.f64 	%fd63, %fd32, %fd62;
	add.f64 	%fd64, %fd59, %fd63;
	sub.f64 	%fd65, %fd59, %fd64;
	add.f64 	%fd66, %fd63, %fd65;
	xor.b32  	%r25, %r48, -2147483648;
	mov.b32 	%r26, 1127219200;
	mov.b64 	%fd67, {%r25, %r26};
	mov.b32 	%r27, -2147483648;
	mov.b64 	%fd68, {%r27, %r26};
	sub.f64 	%fd69, %fd67, %fd68;
	fma.rn.f64 	%fd70, %fd69, 0d3FE62E42FEFA39EF, %fd64;
	fma.rn.f64 	%fd71, %fd69, 0dBFE62E42FEFA39EF, %fd70;
	sub.f64 	%fd72, %fd71, %fd64;
	sub.f64 	%fd73, %fd66, %fd72;
	fma.rn.f64 	%fd74, %fd69, 0d3C7ABC9E3B39803F, %fd73;
	add.f64 	%fd75, %fd70, %fd74;
	sub.f64 	%fd76, %fd70, %fd75;
	add.f64 	%fd77, %fd74, %fd76;
	mov.f64 	%fd78, 0d4000000000000000;
	{
	.reg .b32 %temp; 
	mov.b64 	{%temp, %r28}, %fd78;
	}
	{
	.reg .b32 %temp; 
	mov.b64 	{%r29, %temp}, %fd78;
	}
	shl.b32 	%r30, %r28, 1;
	setp.gt.u32 	%p3, %r30, -33554433;
	and.b32  	%r31, %r28, -15728641;
	selp.b32 	%r32, %r31, %r28, %p3;
	mov.b64 	%fd79, {%r29, %r32};
	mul.rn.f64 	%fd80, %fd75, %fd79;
	neg.f64 	%fd81, %fd80;
	fma.rn.f64 	%fd82, %fd75, %fd79, %fd81;
	fma.rn.f64 	%fd83, %fd77, %fd79, %fd82;
	add.f64 	%fd4, %fd80, %fd83;
	sub.f64 	%fd84, %fd80, %fd4;
	add.f64 	%fd5, %fd83, %fd84;
	fma.rn.f64 	%fd85, %fd4, 0d3FF71547652B82FE, 0d4338000000000000;
	{
	.reg .b32 %temp; 
	mov.b64 	{%r13, %temp}, %fd85;
	}
	mov.f64 	%fd86, 0dC338000000000000;
	add.rn.f64 	%fd87, %fd85, %fd86;
	fma.rn.f64 	%fd88, %fd87, 0dBFE62E42FEFA39EF, %fd4;
	fma.rn.f64 	%fd89, %fd87, 0dBC7ABC9E3B39803F, %fd88;
	fma.rn.f64 	%fd90, %fd89, 0d3E5ADE1569CE2BDF, 0d3E928AF3FCA213EA;
	fma.rn.f64 	%fd91, %fd90, %fd89, 0d3EC71DEE62401315;
	fma.rn.f64 	%fd92, %fd91, %fd89, 0d3EFA01997C89EB71;
	fma.rn.f64 	%fd93, %fd92, %fd89, 0d3F2A01A014761F65;
	fma.rn.f64 	%fd94, %fd93, %fd89, 0d3F56C16C1852B7AF;
	fma.rn.f64 	%fd95, %fd94, %fd89, 0d3F81111111122322;
	fma.rn.f64 	%fd96, %fd95, %fd89, 0d3FA55555555502A1;
	fma.rn.f64 	%fd97, %fd96, %fd89, 0d3FC5555555555511;
	fma.rn.f64 	%fd98, %fd97, %fd89, 0d3FE000000000000B;
	fma.rn.f64 	%fd99, %fd98, %fd89, 0d3FF0000000000000;
	fma.rn.f64 	%fd100, %fd99, %fd89, 0d3FF0000000000000;
	{
	.reg .b32 %temp; 
	mov.b64 	{%r14, %temp}, %fd100;
	}
	{
	.reg .b32 %temp; 
	mov.b64 	{%temp, %r15}, %fd100;
	}
	shl.b32 	%r33, %r13, 20;
	add.s32 	%r34, %r33, %r15;
	mov.b64 	%fd108, {%r14, %r34};
	{
	.reg .b32 %temp; 
	mov.b64 	{%temp, %r35}, %fd4;
	}
	mov.b32 	%f2, %r35;
	abs.f32 	%f1, %f2;
	setp.lt.f32 	%p4, %f1, 0f4086232B;
	@%p4 bra 	$L__BB2_7;
	setp.lt.f64 	%p5, %fd4, 0d0000000000000000;
	add.f64 	%fd101, %fd4, 0d7FF0000000000000;
	selp.f64 	%fd108, 0d0000000000000000, %fd101, %p5;
	setp.geu.f32 	%p6, %f1, 0f40874800;
	@%p6 bra 	$L__BB2_7;
	shr.u32 	%r36, %r13, 31;
	add.s32 	%r37, %r13, %r36;
	shr.s32 	%r38, %r37, 1;
	shl.b32 	%r39, %r38, 20;
	add.s32 	%r40, %r15, %r39;
	mov.b64 	%fd102, {%r14, %r40};
	sub.s32 	%r41, %r13, %r38;
	shl.b32 	%r42, %r41, 20;
	add.s32 	%r43, %r42, 1072693248;
	mov.b32 	%r44, 0;
	mov.b64 	%fd103, {%r44, %r43};
	mul.f64 	%fd108, %fd103, %fd102;
$L__BB2_7:
	abs.f64 	%fd104, %fd108;
	setp.eq.f64 	%p7, %fd104, 0d7FF0000000000000;
	fma.rn.f64 	%fd105, %fd108, %fd5, %fd108;
	selp.f64 	%fd106, %fd108, %fd105, %p7;
	st.param.f64 	[func_retval0], %fd106;
	ret;

}


// ===== COMPILED SASS (sm_100) =====

	.target	sm_100

	.elftype	@"ET_EXEC"


//--------------------- .note.nv.tkinfo           --------------------------
	.section	.note.nv.tkinfo,"",@"SHT_NOTE"
	.sectionflags	@"SHF_NOTE_NV_TKINFO"
	.tkinfo
        /*0018*/ 	.word	0x00000002
        /*0030*/ 	.string	""
        /*0030*/ 	.string	"ptxas"
        /*0030*/ 	.string	"Cuda compilation tools, release 13.0, V13.0.88"
        /*0030*/ 	.string	"Build cuda_13.0.r13.0/compiler.36424714_0"
        /*0030*/ 	.string	"-arch sm_100 -m 64 "



//--------------------- .note.nv.cuinfo           --------------------------
	.section	.note.nv.cuinfo,"",@"SHT_NOTE"
	.sectionflags	@"SHF_NOTE_NV_CUINFO"
        /*0018*/ 	.short	0x0002
        /*001a*/ 	.short	0x0064
        /*001c*/ 	.short	0x0082
	.zero		2


//--------------------- .nv.info                  --------------------------
	.section	.nv.info,"",@"SHT_CUDA_INFO"
	.align	4


	//----- nvinfo : EIATTR_REGCOUNT
	.align		4
        /*0000*/ 	.byte	0x04, 0x2f
        /*0002*/ 	.short	(.L_1 - .L_0)
	.align		4
.L_0:
        /*0004*/ 	.word	index@(_Z24transformacion_no_sharedPfS_i)
        /*0008*/ 	.word	0x00000020


	//----- nvinfo : EIATTR_FRAME_SIZE
	.align		4
.L_1:
        /*000c*/ 	.byte	0x04, 0x11
        /*000e*/ 	.short	(.L_3 - .L_2)
	.align		4
.L_2:
        /*0010*/ 	.word	index@($_Z24transformacion_no_sharedPfS_i$__internal_accurate_pow)
        /*0014*/ 	.word	0x00000000


	//----- nvinfo : EIATTR_FRAME_SIZE
	.align		4
.L_3:
        /*0018*/ 	.byte	0x04, 0x11
        /*001a*/ 	.short	(.L_5 - .L_4)
	.align		4
.L_4:
        /*001c*/ 	.word	index@($__internal_0_$__cuda_sm20_div_rn_f64_full)
        /*0020*/ 	.word	0x00000000


	//----- nvinfo : EIATTR_FRAME_SIZE
	.align		4
.L_5:
        /*0024*/ 	.byte	0x04, 0x11
        /*0026*/ 	.short	(.L_7 - .L_6)
	.align		4
.L_6:
        /*0028*/ 	.word	index@(_Z24transformacion_no_sharedPfS_i)
        /*002c*/ 	.word	0x00000000


	//----- nvinfo : EIATTR_REGCOUNT
	.align		4
.L_7:
        /*0030*/ 	.byte	0x04, 0x2f
        /*0032*/ 	.short	(.L_9 - .L_8)
	.align		4
.L_8:
        /*0034*/ 	.word	index@(_Z9reduceMaxPfS_i)
        /*0038*/ 	.word	0x0000000c


	//----- nvinfo : EIATTR_FRAME_SIZE
	.align		4
.L_9:
        /*003c*/ 	.byte	0x04, 0x11
        /*003e*/ 	.short	(.L_11 - .L_10)
	.align		4
.L_10:
        /*0040*/ 	.word	index@(_Z9reduceMaxPfS_i)
        /*0044*/ 	.word	0x00000000


	//----- nvinfo : EIATTR_MIN_STACK_SIZE
	.align		4
.L_11:
        /*0048*/ 	.byte	0x04, 0x12
        /*004a*/ 	.short	(.L_13 - .L_12)
	.align		4
.L_12:
        /*004c*/ 	.word	index@(_Z9reduceMaxPfS_i)
        /*0050*/ 	.word	0x00000000


	//----- nvinfo : EIATTR_MIN_STACK_SIZE
	.align		4
.L_13:
        /*0054*/ 	.byte	0x04, 0x12
        /*0056*/ 	.short	(.L_15 - .L_14)
	.align		4
.L_14:
        /*0058*/ 	.word	index@(_Z24transformacion_no_sharedPfS_i)
        /*005c*/ 	.word	0x00000000
.L_15:


//--------------------- .nv.compat                --------------------------
	.section	.nv.compat,"",@"SHT_CUDA_COMPAT_INFO"
	.align	4
        /*0000*/ 	.byte	0x02, 0x09, 0x00, 0x00, 0x02, 0x02, 0x01, 0x00, 0x02, 0x05, 0x05, 0x00, 0x03, 0x07, 0x01, 0x01
        /*0010*/ 	.byte	0x02, 0x03, 0x00, 0x00, 0x02, 0x06, 0x01, 0x00, 0x04, 0x0b, 0x08, 0x00, 0x01, 0x00, 0x00, 0x00
        /*0020*/ 	.byte	0x00, 0x00, 0x00, 0x00


//--------------------- .nv.info._Z9reduceMaxPfS_i --------------------------
	.section	.nv.info._Z9reduceMaxPfS_i,"",@"SHT_CUDA_INFO"
	.sectionflags	@""
	.align	4


	//----- nvinfo : EIATTR_CUDA_API_VERSION
	.align		4
        /*0000*/ 	.byte	0x04, 0x37
        /*0002*/ 	.short	(.L_17 - .L_16)
.L_16:
        /*0004*/ 	.word	0x00000082


	//----- nvinfo : EIATTR_KPARAM_INFO
	.align		4
.L_17:
        /*0008*/ 	.byte	0x04, 0x17
        /*000a*/ 	.short	(.L_19 - .L_18)
.L_18:
        /*000c*/ 	.word	0x00000000
        /*0010*/ 	.short	0x0002
        /*0012*/ 	.short	0x0010
        /*0014*/ 	.byte	0x00, 0xf0, 0x11, 0x00


	//----- nvinfo : EIATTR_KPARAM_INFO
	.align		4
.L_19:
        /*0018*/ 	.byte	0x04, 0x17
        /*001a*/ 	.short	(.L_21 - .L_20)
.L_20:
        /*001c*/ 	.word	0x00000000
        /*0020*/ 	.short	0x0001
        /*0022*/ 	.short	0x0008
        /*0024*/ 	.byte	0x00, 0xf5, 0x21, 0x00


	//----- nvinfo : EIATTR_KPARAM_INFO
	.align		4
.L_21:
        /*0028*/ 	.byte	0x04, 0x17
        /*002a*/ 	.short	(.L_23 - .L_22)
.L_22:
        /*002c*/ 	.word	0x00000000
        /*0030*/ 	.short	0x0000
        /*0032*/ 	.short	0x0000
        /*0034*/ 	.byte	0x00, 0xf5, 0x21, 0x00


	//----- nvinfo : EIATTR_SPARSE_MMA_MASK
	.align		4
.L_23:
        /*0038*/ 	.byte	0x03, 0x50
        /*003a*/ 	.short	0x0000


	//----- nvinfo : EIATTR_MAXREG_COUNT
	.align		4
        /*003c*/ 	.byte	0x03, 0x1b
        /*003e*/ 	.short	0x00ff


	//----- nvinfo : EIATTR_NUM_BARRIERS
	.align		4
        /*0040*/ 	.byte	0x02, 0x4c
        /*0042*/ 	.byte	0x01
	.zero		1


	//----- nvinfo : EIATTR_MERCURY_ISA_VERSION
	.align		4
        /*0044*/ 	.byte	0x03, 0x5f
        /*0046*/ 	.short	0x0101


	//----- nvinfo : EIATTR_VRC_CTA_INIT_COUNT
	.align		4
        /*0048*/ 	.byte	0x02, 0x4a
	.zero		1
	.zero		1


	//----- nvinfo : EIATTR_EXIT_INSTR_OFFSETS
	.align		4
        /*004c*/ 	.byte	0x04, 0x1c
        /*004e*/ 	.short	(.L_25 - .L_24)


	//   ....[0]....
.L_24:
        /*0050*/ 	.word	0x00000260


	//   ....[1]....
        /*0054*/ 	.word	0x000002f0


	//----- nvinfo : EIATTR_CRS_STACK_SIZE
	.align		4
.L_25:
        /*0058*/ 	.byte	0x04, 0x1e
        /*005a*/ 	.short	(.L_27 - .L_26)
.L_26:
        /*005c*/ 	.word	0x00000000


	//----- nvinfo : EIATTR_CBANK_PARAM_SIZE
	.align		4
.L_27:
        /*0060*/ 	.byte	0x03, 0x19
        /*0062*/ 	.short	0x0014


	//----- nvinfo : EIATTR_PARAM_CBANK
	.align		4
        /*0064*/ 	.byte	0x04, 0x0a
        /*0066*/ 	.short	(.L_29 - .L_28)
	.align		4
.L_28:
        /*0068*/ 	.word	index@(.nv.constant0._Z9reduceMaxPfS_i)
        /*006c*/ 	.short	0x0380
        /*006e*/ 	.short	0x0014


	//----- nvinfo : EIATTR_SW_WAR
	.align		4
.L_29:
        /*0070*/ 	.byte	0x04, 0x36
        /*0072*/ 	.short	(.L_31 - .L_30)
.L_30:
        /*0074*/ 	.word	0x00000008
.L_31:


//--------------------- .nv.info._Z24transformacion_no_sharedPfS_i --------------------------
	.section	.nv.info._Z24transformacion_no_sharedPfS_i,"",@"SHT_CUDA_INFO"
	.sectionflags	@""
	.align	4


	//----- nvinfo : EIATTR_CUDA_API_VERSION
	.align		4
        /*0000*/ 	.byte	0x04, 0x37
        /*0002*/ 	.short	(.L_33 - .L_32)
.L_32:
        /*0004*/ 	.word	0x00000082


	//----- nvinfo : EIATTR_KPARAM_INFO
	.align		4
.L_33:
        /*0008*/ 	.byte	0x04, 0x17
        /*000a*/ 	.short	(.L_35 - .L_34)
.L_34:
        /*000c*/ 	.word	0x00000000
        /*0010*/ 	.short	0x0002
        /*0012*/ 	.short	0x0010
        /*0014*/ 	.byte	0x00, 0xf0, 0x11, 0x00


	//----- nvinfo : EIATTR_KPARAM_INFO
	.align		4
.L_35:
        /*0018*/ 	.byte	0x04, 0x17
        /*001a*/ 	.short	(.L_37 - .L_36)
.L_36:
        /*001c*/ 	.word	0x00000000
        /*0020*/ 	.short	0x0001
        /*0022*/ 	.short	0x0008
        /*0024*/ 	.byte	0x00, 0xf5, 0x21, 0x00


	//----- nvinfo : EIATTR_KPARAM_INFO
	.align		4
.L_37:
        /*0028*/ 	.byte	0x04, 0x17
        /*002a*/ 	.short	(.L_39 - .L_38)
.L_38:
        /*002c*/ 	.word	0x00000000
        /*0030*/ 	.short	0x0000
        /*0032*/ 	.short	0x0000
        /*0034*/ 	.byte	0x00, 0xf5, 0x21, 0x00


	//----- nvinfo : EIATTR_SPARSE_MMA_MASK
	.align		4
.L_39:
        /*0038*/ 	.byte	0x03, 0x50
        /*003a*/ 	.short	0x0000


	//----- nvinfo : EIATTR_MAXREG_COUNT
	.align		4
        /*003c*/ 	.byte	0x03, 0x1b
        /*003e*/ 	.short	0x00ff


	//----- nvinfo : EIATTR_MERCURY_ISA_VERSION
	.align		4
        /*0040*/ 	.byte	0x03, 0x5f
        /*0042*/ 	.short	0x0101


	//----- nvinfo : EIATTR_VRC_CTA_INIT_COUNT
	.align		4
        /*0044*/ 	.byte	0x02, 0x4a
	.zero		1
	.zero		1


	//----- nvinfo : EIATTR_EXIT_INSTR_OFFSETS
	.align		4
        /*0048*/ 	.byte	0x04, 0x1c
        /*004a*/ 	.short	(.L_41 - .L_40)


	//   ....[0]....
.L_40:
        /*004c*/ 	.word	0x00000070


	//   ....[1]....
        /*0050*/ 	.word	0x00000bf0


	//----- nvinfo : EIATTR_CRS_STACK_SIZE
	.align		4
.L_41:
        /*0054*/ 	.byte	0x04, 0x1e
        /*0056*/ 	.short	(.L_43 - .L_42)
.L_42:
        /*0058*/ 	.word	0x00000000


	//----- nvinfo : EIATTR_CBANK_PARAM_SIZE
	.align		4
.L_43:
        /*005c*/ 	.byte	0x03, 0x19
        /*005e*/ 	.short	0x0014


	//----- nvinfo : EIATTR_PARAM_CBANK
	.align		4
        /*0060*/ 	.byte	0x04, 0x0a
        /*0062*/ 	.short	(.L_45 - .L_44)
	.align		4
.L_44:
        /*0064*/ 	.word	index@(.nv.constant0._Z24transformacion_no_sharedPfS_i)
        /*0068*/ 	.short	0x0380
        /*006a*/ 	.short	0x0014


	//----- nvinfo : EIATTR_SW_WAR
	.align		4
.L_45:
        /*006c*/ 	.byte	0x04, 0x36
        /*006e*/ 	.short	(.L_47 - .L_46)
.L_46:
        /*0070*/ 	.word	0x00000008
.L_47:


//--------------------- .nv.callgraph             --------------------------
	.section	.nv.callgraph,"",@"SHT_CUDA_CALLGRAPH"
	.align	4
	.sectionentsize	8
	.align		4
        /*0000*/ 	.word	0x00000000
	.align		4
        /*0004*/ 	.word	0xffffffff
	.align		4
        /*0008*/ 	.word	0x00000000
	.align		4
        /*000c*/ 	.word	0xfffffffe
	.align		4
        /*0010*/ 	.word	0x00000000
	.align		4
        /*0014*/ 	.word	0xfffffffd
	.align		4
        /*0018*/ 	.word	0x00000000
	.align		4
        /*001c*/ 	.word	0xfffffffc


//--------------------- .text._Z9reduceMaxPfS_i   --------------------------
	.section	.text._Z9reduceMaxPfS_i,"ax",@progbits
	.align	128
        .global         _Z9reduceMaxPfS_i
        .type           _Z9reduceMaxPfS_i,@function
        .size           _Z9reduceMaxPfS_i,(.L_x_35 - _Z9reduceMaxPfS_i)
        .other          _Z9reduceMaxPfS_i,@"STO_CUDA_ENTRY STV_DEFAULT"
_Z9reduceMaxPfS_i:
.text._Z9reduceMaxPfS_i:
[----:B------:R-:W-:Y:S01]  /*0000*/  LDC R1, c[0x0][0x37c] ;  /* 0x0000df00ff017b82 */ /* 0x000fe20000000800 */
[----:B------:R-:W0:Y:S01]  /*0010*/  S2R R9, SR_TID.X ;  /* 0x0000000000097919 */ /* 0x000e220000002100 */
[----:B------:R-:W0:Y:S01]  /*0020*/  LDCU UR8, c[0x0][0x360] ;  /* 0x00006c00ff0877ac */ /* 0x000e220008000800 */
[----:B------:R-:W0:Y:S01]  /*0030*/  S2R R6, SR_CTAID.X ;  /* 0x0000000000067919 */ /* 0x000e220000002500 */
[----:B------:R-:W1:Y:S01]  /*0040*/  LDCU UR4, c[0x0][0x390] ;  /* 0x00007200ff0477ac */ /* 0x000e620008000800 */
[----:B------:R-:W2:Y:S01]  /*0050*/  LDCU.64 UR6, c[0x0][0x358] ;  /* 0x00006b00ff0677ac */ /* 0x000ea20008000a00 */
[----:B0-----:R-:W-:-:S05]  /*0060*/  IMAD R3, R6, UR8, R9 ;  /* 0x0000000806037c24 */ /* 0x001fca000f8e0209 */
[----:B-1----:R-:W-:-:S13]  /*0070*/  ISETP.GE.AND P0, PT, R3, UR4, PT ;  /* 0x0000000403007c0c */ /* 0x002fda000bf06270 */
[----:B------:R-:W0:Y:S02]  /*0080*/  @!P0 LDC.64 R4, c[0x0][0x380] ;  /* 0x0000e000ff048b82 */ /* 0x000e240000000a00 */
[----:B0-----:R-:W-:-:S06]  /*0090*/  @!P0 IMAD.WIDE R4, R3, 0x4, R4 ;  /* 0x0000000403048825 */ /* 0x001fcc00078e0204 */
[----:B--2---:R-:W2:Y:S01]  /*00a0*/  @!P0 LDG.E R4, desc[UR6][R4.64] ;  /* 0x0000000604048981 */ /* 0x004ea2000c1e1900 */
[----:B------:R-:W-:Y:S01]  /*00b0*/  CS2R R2, SRZ ;  /* 0x0000000000027805 */ /* 0x000fe2000001ff00 */
[----:B------:R-:W0:Y:S01]  /*00c0*/  S2UR UR5, SR_CgaCtaId ;  /* 0x00000000000579c3 */ /* 0x000e220000008800 */
[----:B------:R-:W-:Y:S01]  /*00d0*/  IMAD.U32 R0, RZ, RZ, UR8 ;  /* 0x00000008ff007e24 */ /* 0x000fe2000f8e00ff */
[----:B------:R-:W-:Y:S02]  /*00e0*/  UMOV UR4, 0x400 ;  /* 0x0000040000047882 */ /* 0x000fe40000000000 */
[----:B0-----:R-:W-:-:S06]  /*00f0*/  ULEA UR4, UR5, UR4, 0x18 ;  /* 0x0000000405047291 */ /* 0x001fcc000f8ec0ff */
[----:B------:R-:W-:Y:S01]  /*0100*/  LEA R7, R9, UR4, 0x2 ;  /* 0x0000000409077c11 */ /* 0x000fe2000f8e10ff */
[----:B--2---:R-:W0:Y:S01]  /*0110*/  @!P0 F2F.F64.F32 R2, R4 ;  /* 0x0000000400028310 */ /* 0x004e220000201800 */
[----:B------:R-:W-:-:S07]  /*0120*/  ISETP.GE.U32.AND P0, PT, R0, 0x2, PT ;  /* 0x000000020000780c */ /* 0x000fce0003f06070 */
[----:B0-----:R-:W0:Y:S02]  /*0130*/  F2I.F64.TRUNC R2, R2 ;  /* 0x0000000200027311 */ /* 0x001e24000030d100 */
[----:B0-----:R0:W-:Y:S01]  /*0140*/  STS [R7], R2 ;  /* 0x0000000207007388 */ /* 0x0011e20000000800 */
[----:B------:R-:W-:Y:S06]  /*0150*/  BAR.SYNC.DEFER_BLOCKING 0x0 ;  /* 0x0000000000007b1d */ /* 0x000fec0000010000 */
[----:B------:R-:W-:Y:S05]  /*0160*/  @!P0 BRA `(.L_x_0) ;  /* 0x0000000000388947 */ /* 0x000fea0003800000 */
.L_x_3:
[--C-:B------:R-:W-:Y:S01]  /*0170*/  IMAD.MOV.U32 R4, RZ, RZ, R0.reuse ;  /* 0x000000ffff047224 */ /* 0x100fe200078e0000 */
[----:B------:R-:W-:Y:S01]  /*0180*/  SHF.R.U32.HI R0, RZ, 0x1, R0 ;  /* 0x00000001ff007819 */ /* 0x000fe20000011600 */
[----:B------:R-:W-:Y:S03]  /*0190*/  BSSY.RECONVERGENT B0, `(.L_x_1) ;  /* 0x0000008000007945 */ /* 0x000fe60003800200 */
[----:B------:R-:W-:-:S13]  /*01a0*/  ISETP.GE.U32.AND P0, PT, R9, R0, PT ;  /* 0x000000000900720c */ /* 0x000fda0003f06070 */
[----:B-1----:R-:W-:Y:S05]  /*01b0*/  @P0 BRA `(.L_x_2) ;  /* 0x0000000000140947 */ /* 0x002fea0003800000 */
[----:B------:R-:W-:Y:S01]  /*01c0*/  IMAD R3, R0, 0x4, R7 ;  /* 0x0000000400037824 */ /* 0x000fe200078e0207 */
[----:B0-----:R-:W-:Y:S05]  /*01d0*/  LDS R2, [R7] ;  /* 0x0000000007027984 */ /* 0x001fea0000000800 */
[----:B------:R-:W0:Y:S02]  /*01e0*/  LDS R3, [R3] ;  /* 0x0000000003037984 */ /* 0x000e240000000800 */
[----:B0-----:R-:W-:-:S13]  /*01f0*/  ISETP.GE.AND P0, PT, R2, R3, PT ;  /* 0x000000030200720c */ /* 0x001fda0003f06270 */
[----:B------:R1:W-:Y:S02]  /*0200*/  @!P0 STS [R7], R3 ;  /* 0x0000000307008388 */ /* 0x0003e40000000800 */
.L_x_2:
[----:B------:R-:W-:Y:S05]  /*0210*/  BSYNC.RECONVERGENT B0 ;  /* 0x0000000000007941 */ /* 0x000fea0003800200 */
.L_x_1:
[----:B------:R-:W-:Y:S01]  /*0220*/  BAR.SYNC.DEFER_BLOCKING 0x0 ;  /* 0x0000000000007b1d */ /* 0x000fe20000010000 */
[----:B------:R-:W-:-:S13]  /*0230*/  ISETP.GT.U32.AND P0, PT, R4, 0x3, PT ;  /* 0x000000030400780c */ /* 0x000fda0003f04070 */
[----:B------:R-:W-:Y:S05]  /*0240*/  @P0 BRA `(.L_x_3) ;  /* 0xfffffffc00c80947 */ /* 0x000fea000383ffff */
.L_x_0:
[----:B------:R-:W-:-:S13]  /*0250*/  ISETP.NE.AND P0, PT, R9, RZ, PT ;  /* 0x000000ff0900720c */ /* 0x000fda0003f05270 */
[----:B------:R-:W-:Y:S05]  /*0260*/  @P0 EXIT ;  /* 0x000000000000094d */ /* 0x000fea0003800000 */
[----:B------:R-:W2:Y:S01]  /*0270*/  S2UR UR5, SR_CgaCtaId ;  /* 0x00000000000579c3 */ /* 0x000ea20000008800 */
[----:B------:R-:W-:-:S07]  /*0280*/  UMOV UR4, 0x400 ;  /* 0x0000040000047882 */ /* 0x000fce0000000000 */
[----:B01----:R-:W0:Y:S01]  /*0290*/  LDC.64 R2, c[0x0][0x388] ;  /* 0x0000e200ff027b82 */ /* 0x003e220000000a00 */
[----:B--2---:R-:W-:Y:S01]  /*02a0*/  ULEA UR4, UR5, UR4, 0x18 ;  /* 0x0000000405047291 */ /* 0x004fe2000f8ec0ff */
[----:B0-----:R-:W-:-:S08]  /*02b0*/  IMAD.WIDE.U32 R2, R6, 0x4, R2 ;  /* 0x0000000406027825 */ /* 0x001fd000078e0002 */
[----:B------:R-:W0:Y:S02]  /*02c0*/  LDS R0, [UR4] ;  /* 0x00000004ff007984 */ /* 0x000e240008000800 */
[----:B0-----:R-:W-:-:S05]  /*02d0*/  I2FP.F32.S32 R5, R0 ;  /* 0x0000000000057245 */ /* 0x001fca0000201400 */
[----:B------:R-:W-:Y:S01]  /*02e0*/  STG.E desc[UR6][R2.64], R5 ;  /* 0x0000000502007986 */ /* 0x000fe2000c101906 */
[----:B------:R-:W-:Y:S05]  /*02f0*/  EXIT ;  /* 0x000000000000794d */ /* 0x000fea0003800000 */
.L_x_4:
[----:B------:R-:W-:-:S00]  /*0300*/  BRA `(.L_x_4) ;  /* 0xfffffffc00fc7947 */ /* 0x000fc0000383ffff */
[----:B------:R-:W-:-:S00]  /*0310*/  NOP ;  /* 0x0000000000007918 */ /* 0x000fc00000000000 */
        /* <DEDUP_REMOVED lines=14> */
.L_x_35:


//--------------------- .text._Z24transformacion_no_sharedPfS_i --------------------------
	.section	.text._Z24transformacion_no_sharedPfS_i,"ax",@progbits
	.align	128
        .global         _Z24transformacion_no_sharedPfS_i
        .type           _Z24transformacion_no_sharedPfS_i,@function
        .size           _Z24transformacion_no_sharedPfS_i,(.L_x_34 - _Z24transformacion_no_sharedPfS_i)
        .other          _Z24transformacion_no_sharedPfS_i,@"STO_CUDA_ENTRY STV_DEFAULT"
_Z24transformacion_no_sharedPfS_i:
.text._Z24transformacion_no_sharedPfS_i:
[----:B------:R-:W-:Y:S01]  /*0000*/  LDC R1, c[0x0][0x37c] ;  /* 0x0000df00ff017b82 */ /* 0x000fe20000000800 */
[----:B------:R-:W0:Y:S01]  /*0010*/  S2R R3, SR_TID.X ;  /* 0x0000000000037919 */ /* 0x000e220000002100 */
[----:B------:R-:W0:Y:S01]  /*0020*/  LDCU UR4, c[0x0][0x360] ;  /* 0x00006c00ff0477ac */ /* 0x000e220008000800 */
[----:B------:R-:W0:Y:S01]  /*0030*/  S2R R0, SR_CTAID.X ;  /* 0x0000000000007919 */ /* 0x000e220000002500 */
[----:B------:R-:W1:Y:S01]  /*0040*/  LDCU UR6, c[0x0][0x390] ;  /* 0x00007200ff0677ac */ /* 0x000e620008000800 */
[----:B0-----:R-:W-:-:S05]  /*0050*/  IMAD R3, R0, UR4, R3 ;  /* 0x0000000400037c24 */ /* 0x001fca000f8e0203 */
[----:B-1----:R-:W-:-:S13]  /*0060*/  ISETP.GE.AND P0, PT, R3, UR6, PT ;  /* 0x0000000603007c0c */ /* 0x002fda000bf06270 */
[----:B------:R-:W-:Y:S05]  /*0070*/  @P0 EXIT ;  /* 0x000000000000094d */ /* 0x000fea0003800000 */
[----:B------:R-:W-:Y:S01]  /*0080*/  ISETP.GE.AND P0, PT, R3, 0x2, PT ;  /* 0x000000020300780c */ /* 0x000fe20003f06270 */
[----:B------:R-:W-:Y:S01]  /*0090*/  BSSY.RECONVERGENT B1, `(.L_x_5) ;  /* 0x0000015000017945 */ /* 0x000fe20003800200 */
[----:B------:R-:W0:Y:S03]  /*00a0*/  LDCU.64 UR4, c[0x0][0x358] ;  /* 0x00006b00ff0477ac */ /* 0x000e260008000a00 */
[----:B------:R-:W-:Y:S08]  /*00b0*/  BSSY.RELIABLE B0, `(.L_x_6) ;  /* 0x000000d000007945 */ /* 0x000ff00003800100 */
[----:B------:R-:W-:Y:S05]  /*00c0*/  @!P0 BRA `(.L_x_7) ;  /* 0x0000000000188947 */ /* 0x000fea0003800000 */
[----:B------:R-:W1:Y:S01]  /*00d0*/  LDC.64 R4, c[0x0][0x380] ;  /* 0x0000e000ff047b82 */ /* 0x000e620000000a00 */
[----:B------:R-:W-:-:S04]  /*00e0*/  VIADD R7, R3, 0xfffffffe ;  /* 0xfffffffe03077836 */ /* 0x000fc80000000000 */
[----:B-1----:R-:W-:-:S06]  /*00f0*/  IMAD.WIDE.U32 R4, R7, 0x4, R4 ;  /* 0x0000000407047825 */ /* 0x002fcc00078e0004 */
[----:B0-----:R-:W2:Y:S02]  /*0100*/  LDG.E R4, desc[UR4][R4.64] ;  /* 0x0000000404047981 */ /* 0x001ea4000c1e1900 */
[----:B--2---:R0:W1:Y:S01]  /*0110*/  F2F.F64.F32 R6, R4 ;  /* 0x0000000400067310 */ /* 0x0040620000201800 */
[----:B------:R-:W-:Y:S05]  /*0120*/  BRA `(.L_x_8) ;  /* 0x0000000000147947 */ /* 0x000fea0003800000 */
.L_x_7:
[----:B------:R-:W-:Y:S02]  /*0130*/  ISETP.NE.AND P0, PT, R3, 0x1, PT ;  /* 0x000000010300780c */ /* 0x000fe40003f05270 */
[----:B------:R-:W-:Y:S02]  /*0140*/  CS2R R6, SRZ ;  /* 0x0000000000067805 */ /* 0x000fe4000001ff00 */
[----:B------:R-:W-:-:S09]  /*0150*/  CS2R R10, SRZ ;  /* 0x00000000000a7805 */ /* 0x000fd2000001ff00 */
[----:B------:R-:W-:Y:S05]  /*0160*/  @P0 BREAK.RELIABLE B0 ;  /* 0x0000000000000942 */ /* 0x000fea0003800100 */
[----:B------:R-:W-:Y:S05]  /*0170*/  @P0 BRA `(.L_x_9) ;  /* 0x0000000000180947 */ /* 0x000fea0003800000 */
.L_x_8:
[----:B0-----:R-:W-:Y:S05]  /*0180*/  BSYNC.RELIABLE B0 ;  /* 0x0000000000007941 */ /* 0x001fea0003800100 */
.L_x_6:
[----:B------:R-:W0:Y:S01]  /*0190*/  LDC.64 R4, c[0x0][0x380] ;  /* 0x0000e000ff047b82 */ /* 0x000e220000000a00 */
[----:B------:R-:W-:-:S04]  /*01a0*/  VIADD R9, R3, 0xffffffff ;  /* 0xffffffff03097836 */ /* 0x000fc80000000000 */
[----:B0-----:R-:W-:-:S06]  /*01b0*/  IMAD.WIDE.U32 R4, R9, 0x4, R4 ;  /* 0x0000000409047825 */ /* 0x001fcc00078e0004 */
[----:B------:R-:W2:Y:S02]  /*01c0*/  LDG.E R4, desc[UR4][R4.64] ;  /* 0x0000000404047981 */ /* 0x000ea4000c1e1900 */
[----:B--2---:R2:W3:Y:S02]  /*01d0*/  F2F.F64.F32 R10, R4 ;  /* 0x00000004000a7310 */ /* 0x0044e40000201800 */
.L_x_9:
[----:B0-----:R-:W-:Y:S05]  /*01e0*/  BSYNC.RECONVERGENT B1 ;  /* 0x0000000000017941 */ /* 0x001fea0003800200 */
.L_x_5:
[----:B------:R-:W-:Y:S05]  /*01f0*/  WARPSYNC.ALL ;  /* 0x0000000000007948 */ /* 0x000fea0003800000 */
[----:B------:R-:W0:Y:S01]  /*0200*/  LDC.64 R8, c[0x0][0x380] ;  /* 0x0000e000ff087b82 */ /* 0x000e220000000a00 */
[----:B------:R-:W-:-:S05]  /*0210*/  VIADD R0, R3, 0x2 ;  /* 0x0000000203007836 */ /* 0x000fca0000000000 */
[----:B------:R-:W-:Y:S01]  /*0220*/  ISETP.GT.AND P0, PT, R0, UR6, PT ;  /* 0x0000000600007c0c */ /* 0x000fe2000bf04270 */
[----:B0-----:R-:W-:-:S12]  /*0230*/  IMAD.WIDE R8, R3, 0x4, R8 ;  /* 0x0000000403087825 */ /* 0x001fd800078e0208 */
[----:B------:R-:W4:Y:S04]  /*0240*/  @!P0 LDG.E R12, desc[UR4][R8.64+0x8] ;  /* 0x00000804080c8981 */ /* 0x000f28000c1e1900 */
[----:B------:R0:W5:Y:S04]  /*0250*/  LDG.E R2, desc[UR4][R8.64+0x4] ;  /* 0x0000040408027981 */ /* 0x000168000c1e1900 */
[----:B------:R0:W5:Y:S01]  /*0260*/  LDG.E R0, desc[UR4][R8.64] ;  /* 0x0000000408007981 */ /* 0x000162000c1e1900 */
[----:B--2---:R-:W-:Y:S01]  /*0270*/  CS2R R4, SRZ ;  /* 0x0000000000047805 */ /* 0x004fe2000001ff00 */
[----:B-1----:R-:W-:Y:S01]  /*0280*/  DADD R14, -RZ, |R6| ;  /* 0x00000000ff0e7229 */ /* 0x002fe20000000506 */
[----:B------:R-:W-:Y:S01]  /*0290*/  BSSY.RECONVERGENT B1, `(.L_x_10) ;  /* 0x0000005000017945 */ /* 0x000fe20003800200 */
[----:B------:R-:W-:-:S08]  /*02a0*/  MOV R28, 0x2e0 ;  /* 0x000002e0001c7802 */ /* 0x000fd00000000f00 */
[----:B------:R-:W-:Y:S01]  /*02b0*/  IMAD.MOV.U32 R29, RZ, RZ, R15 ;  /* 0x000000ffff1d7224 */ /* 0x000fe200078e000f */
[----:B----4-:R0:W1:Y:S06]  /*02c0*/  @!P0 F2F.F64.F32 R4, R12 ;  /* 0x0000000c00048310 */ /* 0x01006c0000201800 */
[----:B01-3-5:R-:W-:Y:S05]  /*02d0*/  CALL.REL.NOINC `($_Z24transformacion_no_sharedPfS_i$__internal_accurate_pow) ;  /* 0x0000000c008c7944 */ /* 0x02bfea0003c00000 */
[----:B------:R-:W-:Y:S05]  /*02e0*/  BSYNC.RECONVERGENT B1 ;  /* 0x0000000000017941 */ /* 0x000fea0003800200 */
.L_x_10:
[C---:B------:R-:W-:Y:S01]  /*02f0*/  DADD R8, R6.reuse, 2 ;  /* 0x4000000006087429 */ /* 0x040fe20000000000 */
[----:B------:R-:W-:Y:S01]  /*0300*/  BSSY.RECONVERGENT B1, `(.L_x_11) ;  /* 0x000000f000017945 */ /* 0x000fe20003800200 */
[C---:B------:R-:W-:Y:S02]  /*0310*/  DSETP.NEU.AND P1, PT, R6.reuse, RZ, PT ;  /* 0x000000ff0600722a */ /* 0x040fe40003f2d000 */
[----:B------:R-:W-:Y:S02]  /*0320*/  DADD R14, -RZ, |R10| ;  /* 0x00000000ff0e7229 */ /* 0x000fe4000000050a */
[----:B------:R-:W-:-:S04]  /*0330*/  DSETP.NEU.AND P0, PT, R6, 1, PT ;  /* 0x3ff000000600742a */ /* 0x000fc80003f0d000 */
[----:B------:R-:W-:-:S04]  /*0340*/  LOP3.LUT R8, R9, 0x7ff00000, RZ, 0xc0, !PT ;  /* 0x7ff0000009087812 */ /* 0x000fc800078ec0ff */
[----:B------:R-:W-:Y:S01]  /*0350*/  ISETP.NE.AND P2, PT, R8, 0x7ff00000, PT ;  /* 0x7ff000000800780c */ /* 0x000fe20003f45270 */
[----:B------:R-:W-:Y:S01]  /*0360*/  IMAD.MOV.U32 R29, RZ, RZ, R15 ;  /* 0x000000ffff1d7224 */ /* 0x000fe200078e000f */
[----:B------:R-:W-:-:S11]  /*0370*/  @!P1 CS2R R12, SRZ ;  /* 0x00000000000c9805 */ /* 0x000fd6000001ff00 */
[----:B------:R-:W-:Y:S05]  /*0380*/  @P2 BRA `(.L_x_12) ;  /* 0x0000000000182947 */ /* 0x000fea0003800000 */
[----:B------:R-:W-:-:S14]  /*0390*/  DSETP.NAN.AND P1, PT, R6, R6, PT ;  /* 0x000000060600722a */ /* 0x000fdc0003f28000 */
[----:B------:R-:W-:Y:S01]  /*03a0*/  @P1 DADD R12, R6, 2 ;  /* 0x40000000060c1429 */ /* 0x000fe20000000000 */
[----:B------:R-:W-:Y:S10]  /*03b0*/  @P1 BRA `(.L_x_12) ;  /* 0x00000000000c1947 */ /* 0x000ff40003800000 */
[----:B------:R-:W-:-:S14]  /*03c0*/  DSETP.NEU.AND P1, PT, |R6|, +INF , PT ;  /* 0x7ff000000600742a */ /* 0x000fdc0003f2d200 */
[----:B------:R-:W-:Y:S02]  /*03d0*/  @!P1 IMAD.MOV.U32 R12, RZ, RZ, 0x0 ;  /* 0x00000000ff0c9424 */ /* 0x000fe400078e00ff */
[----:B------:R-:W-:-:S07]  /*03e0*/  @!P1 IMAD.MOV.U32 R13, RZ, RZ, 0x7ff00000 ;  /* 0x7ff00000ff0d9424 */ /* 0x000fce00078e00ff */
.L_x_12:
[----:B------:R-:W-:Y:S05]  /*03f0*/  BSYNC.RECONVERGENT B1 ;  /* 0x0000000000017941 */ /* 0x000fea0003800200 */
.L_x_11:
[----:B------:R-:W-:Y:S01]  /*0400*/  BSSY.RECONVERGENT B1, `(.L_x_13) ;  /* 0x0000005000017945 */ /* 0x000fe20003800200 */
[----:B------:R-:W-:Y:S02]  /*0410*/  FSEL R8, R12, RZ, P0 ;  /* 0x000000ff0c087208 */ /* 0x000fe40000000000 */
[----:B------:R-:W-:Y:S02]  /*0420*/  FSEL R9, R13, 1.875, P0 ;  /* 0x3ff000000d097808 */ /* 0x000fe40000000000 */
[----:B------:R-:W-:-:S07]  /*0430*/  MOV R28, 0x450 ;  /* 0x00000450001c7802 */ /* 0x000fce0000000f00 */
[----:B------:R-:W-:Y:S05]  /*0440*/  CALL.REL.NOINC `($_Z24transformacion_no_sharedPfS_i$__internal_accurate_pow) ;  /* 0x0000000c00307944 */ /* 0x000fea0003c00000 */
[----:B------:R-:W-:Y:S05]  /*0450*/  BSYNC.RECONVERGENT B1 ;  /* 0x0000000000017941 */ /* 0x000fea0003800200 */
.L_x_13:
[C---:B------:R-:W-:Y:S01]  /*0460*/  DADD R6, R10.reuse, 2 ;  /* 0x400000000a067429 */ /* 0x040fe20000000000 */
[----:B------:R-:W-:Y:S01]  /*0470*/  BSSY.RECONVERGENT B1, `(.L_x_14) ;  /* 0x000000d000017945 */ /* 0x000fe20003800200 */
[----:B------:R-:W-:-:S08]  /*0480*/  DSETP.NEU.AND P0, PT, R10, RZ, PT ;  /* 0x000000ff0a00722a */ /* 0x000fd00003f0d000 */
[----:B------:R-:W-:Y:S02]  /*0490*/  LOP3.LUT R14, R7, 0x7ff00000, RZ, 0xc0, !PT ;  /* 0x7ff00000070e7812 */ /* 0x000fe400078ec0ff */
[----:B------:R0:W1:Y:S02]  /*04a0*/  F2F.F64.F32 R6, R0 ;  /* 0x0000000000067310 */ /* 0x0000640000201800 */
[----:B------:R-:W-:Y:S02]  /*04b0*/  ISETP.NE.AND P1, PT, R14, 0x7ff00000, PT ;  /* 0x7ff000000e00780c */ /* 0x000fe40003f25270 */
[----:B------:R-:W-:-:S11]  /*04c0*/  @!P0 CS2R R12, SRZ ;  /* 0x00000000000c8805 */ /* 0x000fd6000001ff00 */
[----:B01----:R-:W-:Y:S05]  /*04d0*/  @P1 BRA `(.L_x_15) ;  /* 0x0000000000181947 */ /* 0x003fea0003800000 */
[----:B------:R-:W-:-:S14]  /*04e0*/  DSETP.NAN.AND P0, PT, R10, R10, PT ;  /* 0x0000000a0a00722a */ /* 0x000fdc0003f08000 */
[----:B------:R-:W-:Y:S01]  /*04f0*/  @P0 DADD R12, R10, 2 ;  /* 0x400000000a0c0429 */ /* 0x000fe20000000000 */
[----:B------:R-:W-:Y:S10]  /*0500*/  @P0 BRA `(.L_x_15) ;  /* 0x00000000000c0947 */ /* 0x000ff40003800000 */
[----:B------:R-:W-:-:S14]  /*0510*/  DSETP.NEU.AND P0, PT, |R10|, +INF , PT ;  /* 0x7ff000000a00742a */ /* 0x000fdc0003f0d200 */
[----:B------:R-:W-:Y:S02]  /*0520*/  @!P0 IMAD.MOV.U32 R12, RZ, RZ, 0x0 ;  /* 0x00000000ff0c8424 */ /* 0x000fe400078e00ff */
[----:B------:R-:W-:-:S07]  /*0530*/  @!P0 IMAD.MOV.U32 R13, RZ, RZ, 0x7ff00000 ;  /* 0x7ff00000ff0d8424 */ /* 0x000fce00078e00ff */
.L_x_15:
[----:B------:R-:W-:Y:S05]  /*0540*/  BSYNC.RECONVERGENT B1 ;  /* 0x0000000000017941 */ /* 0x000fea0003800200 */
.L_x_14:
[----:B------:R-:W-:Y:S01]  /*0550*/  DADD R12, R12, R12 ;  /* 0x000000000c0c7229 */ /* 0x000fe2000000000c */
[----:B------:R-:W-:Y:S01]  /*0560*/  BSSY.RECONVERGENT B1, `(.L_x_16) ;  /* 0x0000009000017945 */ /* 0x000fe20003800200 */
[----:B------:R-:W-:Y:S01]  /*0570*/  DSETP.NEU.AND P0, PT, R10, 1, PT ;  /* 0x3ff000000a00742a */ /* 0x000fe20003f0d000 */
[----:B------:R-:W-:Y:S01]  /*0580*/  MOV R28, 0x5f0 ;  /* 0x000005f0001c7802 */ /* 0x000fe20000000f00 */
[----:B------:R-:W-:-:S06]  /*0590*/  DADD R14, -RZ, |R6| ;  /* 0x00000000ff0e7229 */ /* 0x000fcc0000000506 */
[----:B------:R-:W-:Y:S02]  /*05a0*/  FSEL R10, R12, RZ, P0 ;  /* 0x000000ff0c0a7208 */ /* 0x000fe40000000000 */
[----:B------:R-:W-:Y:S02]  /*05b0*/  FSEL R11, R13, 2, P0 ;  /* 0x400000000d0b7808 */ /* 0x000fe40000000000 */
[----:B------:R-:W-:-:S04]  /*05c0*/  IMAD.MOV.U32 R29, RZ, RZ, R15 ;  /* 0x000000ffff1d7224 */ /* 0x000fc800078e000f */
[----:B------:R-:W-:-:S11]  /*05d0*/  DADD R8, R8, R10 ;  /* 0x0000000008087229 */ /* 0x000fd6000000000a */
[----:B------:R-:W-:Y:S05]  /*05e0*/  CALL.REL.NOINC `($_Z24transformacion_no_sharedPfS_i$__internal_accurate_pow) ;  /* 0x0000000800c87944 */ /* 0x000fea0003c00000 */
[----:B------:R-:W-:Y:S05]  /*05f0*/  BSYNC.RECONVERGENT B1 ;  /* 0x0000000000017941 */ /* 0x000fea0003800200 */
.L_x_16:
[----:B------:R-:W-:Y:S01]  /*0600*/  DADD R14, R6, 2 ;  /* 0x40000000060e7429 */ /* 0x000fe20000000000 */
[----:B------:R-:W0:Y:S01]  /*0610*/  F2F.F64.F32 R10, R2 ;  /* 0x00000002000a7310 */ /* 0x000e220000201800 */
[C---:B------:R-:W-:Y:S01]  /*0620*/  FSETP.NEU.AND P1, PT, R0.reuse, RZ, PT ;  /* 0x000000ff0000720b */ /* 0x040fe20003f2d000 */
[----:B------:R-:W-:Y:S01]  /*0630*/  BSSY.RECONVERGENT B1, `(.L_x_17) ;  /* 0x000000d000017945 */ /* 0x000fe20003800200 */
[----:B------:R-:W-:-:S06]  /*0640*/  FSETP.NEU.AND P0, PT, R0, 1, PT ;  /* 0x3f8000000000780b */ /* 0x000fcc0003f0d000 */
[----:B------:R-:W-:-:S04]  /*0650*/  LOP3.LUT R14, R15, 0x7ff00000, RZ, 0xc0, !PT ;  /* 0x7ff000000f0e7812 */ /* 0x000fc800078ec0ff */
[----:B------:R-:W-:Y:S02]  /*0660*/  ISETP.NE.AND P2, PT, R14, 0x7ff00000, PT ;  /* 0x7ff000000e00780c */ /* 0x000fe40003f45270 */
[----:B------:R-:W-:Y:S01]  /*0670*/  @!P1 CS2R R12, SRZ ;  /* 0x00000000000c9805 */ /* 0x000fe2000001ff00 */
[----:B0-----:R-:W-:-:S10]  /*0680*/  DADD R14, -RZ, |R10| ;  /* 0x00000000ff0e7229 */ /* 0x001fd4000000050a */
[----:B------:R-:W-:Y:S05]  /*0690*/  @P2 BRA `(.L_x_18) ;  /* 0x0000000000182947 */ /* 0x000fea0003800000 */
[----:B------:R-:W-:-:S13]  /*06a0*/  FSETP.NAN.AND P1, PT, R0, R0, PT ;  /* 0x000000000000720b */ /* 0x000fda0003f28000 */
[----:B------:R-:W-:Y:S01]  /*06b0*/  @P1 DADD R12, R6, 2 ;  /* 0x40000000060c1429 */ /* 0x000fe20000000000 */
[----:B------:R-:W-:Y:S10]  /*06c0*/  @P1 BRA `(.L_x_18) ;  /* 0x00000000000c1947 */ /* 0x000ff40003800000 */
[----:B------:R-:W-:-:S14]  /*06d0*/  DSETP.NEU.AND P1, PT, |R6|, +INF , PT ;  /* 0x7ff000000600742a */ /* 0x000fdc0003f2d200 */
[----:B------:R-:W-:Y:S02]  /*06e0*/  @!P1 IMAD.MOV.U32 R12, RZ, RZ, 0x0 ;  /* 0x00000000ff0c9424 */ /* 0x000fe400078e00ff */
[----:B------:R-:W-:-:S07]  /*06f0*/  @!P1 IMAD.MOV.U32 R13, RZ, RZ, 0x7ff00000 ;  /* 0x7ff00000ff0d9424 */ /* 0x000fce00078e00ff */
.L_x_18:
[----:B------:R-:W-:Y:S05]  /*0700*/  BSYNC.RECONVERGENT B1 ;  /* 0x0000000000017941 */ /* 0x000fea0003800200 */
.L_x_17:
[----:B------:R-:W-:Y:S01]  /*0710*/  FSEL R6, R12, RZ, P0 ;  /* 0x000000ff0c067208 */ /* 0x000fe20000000000 */
[----:B------:R-:W-:Y:S01]  /*0720*/  BSSY.RECONVERGENT B1, `(.L_x_19) ;  /* 0x0000006000017945 */ /* 0x000fe20003800200 */
[----:B------:R-:W-:Y:S01]  /*0730*/  FSEL R7, R13, 1.875, P0 ;  /* 0x3ff000000d077808 */ /* 0x000fe20000000000 */
[----:B------:R-:W-:Y:S01]  /*0740*/  IMAD.MOV.U32 R29, RZ, RZ, R15 ;  /* 0x000000ffff1d7224 */ /* 0x000fe200078e000f */
[----:B------:R-:W-:-:S04]  /*0750*/  MOV R28, 0x780 ;  /* 0x00000780001c7802 */ /* 0x000fc80000000f00 */
[----:B------:R-:W-:-:S11]  /*0760*/  DADD R8, R8, R6 ;  /* 0x0000000008087229 */ /* 0x000fd60000000006 */
[----:B------:R-:W-:Y:S05]  /*0770*/  CALL.REL.NOINC `($_Z24transformacion_no_sharedPfS_i$__internal_accurate_pow) ;  /* 0x0000000800647944 */ /* 0x000fea0003c00000 */
[----:B------:R-:W-:Y:S05]  /*0780*/  BSYNC.RECONVERGENT B1 ;  /* 0x0000000000017941 */ /* 0x000fea0003800200 */
.L_x_19:
[----:B------:R-:W-:Y:S01]  /*0790*/  DADD R6, R10, 2 ;  /* 0x400000000a067429 */ /* 0x000fe20000000000 */
[----:B------:R-:W-:Y:S01]  /*07a0*/  FSETP.NEU.AND P0, PT, R2, RZ, PT ;  /* 0x000000ff0200720b */ /* 0x000fe20003f0d000 */
[----:B------:R-:W-:Y:S08]  /*07b0*/  BSSY.RECONVERGENT B1, `(.L_x_20) ;  /* 0x000000b000017945 */ /* 0x000ff00003800200 */
[----:B------:R-:W-:-:S04]  /*07c0*/  LOP3.LUT R6, R7, 0x7ff00000, RZ, 0xc0, !PT ;  /* 0x7ff0000007067812 */ /* 0x000fc800078ec0ff */
[----:B------:R-:W-:Y:S02]  /*07d0*/  ISETP.NE.AND P1, PT, R6, 0x7ff00000, PT ;  /* 0x7ff000000600780c */ /* 0x000fe40003f25270 */
[----:B------:R-:W-:-:S11]  /*07e0*/  @!P0 CS2R R12, SRZ ;  /* 0x00000000000c8805 */ /* 0x000fd6000001ff00 */
[----:B------:R-:W-:Y:S05]  /*07f0*/  @P1 BRA `(.L_x_21) ;  /* 0x0000000000181947 */ /* 0x000fea0003800000 */
[----:B------:R-:W-:-:S13]  /*0800*/  FSETP.NAN.AND P0, PT, R2, R2, PT ;  /* 0x000000020200720b */ /* 0x000fda0003f08000 */
[----:B------:R-:W-:Y:S01]  /*0810*/  @P0 DADD R12, R10, 2 ;  /* 0x400000000a0c0429 */ /* 0x000fe20000000000 */
[----:B------:R-:W-:Y:S10]  /*0820*/  @P0 BRA `(.L_x_21) ;  /* 0x00000000000c0947 */ /* 0x000ff40003800000 */
[----:B------:R-:W-:-:S14]  /*0830*/  DSETP.NEU.AND P0, PT, |R10|, +INF , PT ;  /* 0x7ff000000a00742a */ /* 0x000fdc0003f0d200 */
[----:B------:R-:W-:Y:S02]  /*0840*/  @!P0 IMAD.MOV.U32 R12, RZ, RZ, 0x0 ;  /* 0x00000000ff0c8424 */ /* 0x000fe400078e00ff */
[----:B------:R-:W-:-:S07]  /*0850*/  @!P0 IMAD.MOV.U32 R13, RZ, RZ, 0x7ff00000 ;  /* 0x7ff00000ff0d8424 */ /* 0x000fce00078e00ff */
.L_x_21:
[----:B------:R-:W-:Y:S05]  /*0860*/  BSYNC.RECONVERGENT B1 ;  /* 0x0000000000017941 */ /* 0x000fea0003800200 */
.L_x_20:
[----:B------:R-:W-:Y:S01]  /*0870*/  DMUL R12, R12, 3 ;  /* 0x400800000c0c7828 */ /* 0x000fe20000000000 */
[----:B------:R-:W-:Y:S01]  /*0880*/  FSETP.NEU.AND P0, PT, R2, 1, PT ;  /* 0x3f8000000200780b */ /* 0x000fe20003f0d000 */
[----:B------:R-:W-:Y:S01]  /*0890*/  DADD R14, -RZ, |R4| ;  /* 0x00000000ff0e7229 */ /* 0x000fe20000000504 */
[----:B------:R-:W-:Y:S01]  /*08a0*/  BSSY.RECONVERGENT B1, `(.L_x_22) ;  /* 0x0000007000017945 */ /* 0x000fe20003800200 */
[----:B------:R-:W-:-:S06]  /*08b0*/  MOV R28, 0x910 ;  /* 0x00000910001c7802 */ /* 0x000fcc0000000f00 */
[----:B------:R-:W-:Y:S02]  /*08c0*/  FSEL R6, R12, RZ, P0 ;  /* 0x000000ff0c067208 */ /* 0x000fe40000000000 */
[----:B------:R-:W-:Y:S01]  /*08d0*/  FSEL R7, R13, 2.125, P0 ;  /* 0x400800000d077808 */ /* 0x000fe20000000000 */
[----:B------:R-:W-:-:S05]  /*08e0*/  IMAD.MOV.U32 R29, RZ, RZ, R15 ;  /* 0x000000ffff1d7224 */ /* 0x000fca00078e000f */
[----:B------:R-:W-:-:S11]  /*08f0*/  DADD R8, R8, -R6 ;  /* 0x0000000008087229 */ /* 0x000fd60000000806 */
[----:B------:R-:W-:Y:S05]  /*0900*/  CALL.REL.NOINC `($_Z24transformacion_no_sharedPfS_i$__internal_accurate_pow) ;  /* 0x0000000800007944 */ /* 0x000fea0003c00000 */
[----:B------:R-:W-:Y:S05]  /*0910*/  BSYNC.RECONVERGENT B1 ;  /* 0x0000000000017941 */ /* 0x000fea0003800200 */
.L_x_22:
[----:B------:R-:W0:Y:S01]  /*0920*/  MUFU.RCP64H R11, 24 ;  /* 0x40380000000b7908 */ /* 0x000e220000001800 */
[C---:B------:R-:W-:Y:S01]  /*0930*/  DADD R6, R4.reuse, 2 ;  /* 0x4000000004067429 */ /* 0x040fe20000000000 */
[----:B------:R-:W-:Y:S01]  /*0940*/  IMAD.MOV.U32 R16, RZ, RZ, 0x0 ;  /* 0x00000000ff107424 */ /* 0x000fe200078e00ff */
[----:B------:R-:W-:Y:S01]  /*0950*/  DSETP.NEU.AND P0, PT, R4, RZ, PT ;  /* 0x000000ff0400722a */ /* 0x000fe20003f0d000 */
[----:B------:R-:W-:Y:S01]  /*0960*/  IMAD.MOV.U32 R17, RZ, RZ, 0x40380000 ;  /* 0x40380000ff117424 */ /* 0x000fe200078e00ff */
[----:B------:R-:W-:Y:S01]  /*0970*/  BSSY.RECONVERGENT B1, `(.L_x_23) ;  /* 0x000000f000017945 */ /* 0x000fe20003800200 */
[----:B------:R-:W-:-:S05]  /*0980*/  IMAD.MOV.U32 R10, RZ, RZ, 0x1 ;  /* 0x00000001ff0a7424 */ /* 0x000fca00078e00ff */
[----:B------:R-:W-:-:S04]  /*0990*/  LOP3.LUT R6, R7, 0x7ff00000, RZ, 0xc0, !PT ;  /* 0x7ff0000007067812 */ /* 0x000fc800078ec0ff */
[----:B------:R-:W-:Y:S01]  /*09a0*/  ISETP.NE.AND P1, PT, R6, 0x7ff00000, PT ;  /* 0x7ff000000600780c */ /* 0x000fe20003f25270 */
[----:B0-----:R-:W-:Y:S01]  /*09b0*/  DFMA R14, R10, -R16, 1 ;  /* 0x3ff000000a0e742b */ /* 0x001fe20000000810 */
[----:B------:R-:W-:-:S07]  /*09c0*/  @!P0 CS2R R12, SRZ ;  /* 0x00000000000c8805 */ /* 0x000fce000001ff00 */
[----:B------:R-:W-:-:S08]  /*09d0*/  DFMA R14, R14, R14, R14 ;  /* 0x0000000e0e0e722b */ /* 0x000fd0000000000e */
[----:B------:R-:W-:Y:S01]  /*09e0*/  DFMA R14, R10, R14, R10 ;  /* 0x0000000e0a0e722b */ /* 0x000fe2000000000a */
[----:B------:R-:W-:Y:S10]  /*09f0*/  @P1 BRA `(.L_x_24) ;  /* 0x0000000000181947 */ /* 0x000ff40003800000 */
[----:B------:R-:W-:-:S14]  /*0a00*/  DSETP.NAN.AND P0, PT, R4, R4, PT ;  /* 0x000000040400722a */ /* 0x000fdc0003f08000 */
[----:B------:R-:W-:Y:S01]  /*0a10*/  @P0 DADD R12, R4, 2 ;  /* 0x40000000040c0429 */ /* 0x000fe20000000000 */
[----:B------:R-:W-:Y:S10]  /*0a20*/  @P0 BRA `(.L_x_24) ;  /* 0x00000000000c0947 */ /* 0x000ff40003800000 */
[----:B------:R-:W-:-:S14]  /*0a30*/  DSETP.NEU.AND P0, PT, |R4|, +INF , PT ;  /* 0x7ff000000400742a */ /* 0x000fdc0003f0d200 */
[----:B------:R-:W-:Y:S02]  /*0a40*/  @!P0 IMAD.MOV.U32 R12, RZ, RZ, 0x0 ;  /* 0x00000000ff0c8424 */ /* 0x000fe400078e00ff */
[----:B------:R-:W-:-:S07]  /*0a50*/  @!P0 IMAD.MOV.U32 R13, RZ, RZ, 0x7ff00000 ;  /* 0x7ff00000ff0d8424 */ /* 0x000fce00078e00ff */
.L_x_24:
[----:B------:R-:W-:Y:S05]  /*0a60*/  BSYNC.RECONVERGENT B1 ;  /* 0x0000000000017941 */ /* 0x000fea0003800200 */
.L_x_23:
[----:B------:R-:W-:Y:S01]  /*0a70*/  DMUL R12, R12, 5 ;  /* 0x401400000c0c7828 */ /* 0x000fe20000000000 */
[----:B------:R-:W-:Y:S01]  /*0a80*/  BSSY.RECONVERGENT B1, `(.L_x_25) ;  /* 0x0000012000017945 */ /* 0x000fe20003800200 */
[----:B------:R-:W-:Y:S02]  /*0a90*/  DSETP.NEU.AND P0, PT, R4, 1, PT ;  /* 0x3ff000000400742a */ /* 0x000fe40003f0d000 */
[----:B------:R-:W-:-:S06]  /*0aa0*/  DFMA R4, R14, -R16, 1 ;  /* 0x3ff000000e04742b */ /* 0x000fcc0000000810 */
[----:B------:R-:W-:Y:S02]  /*0ab0*/  FSEL R6, R12, RZ, P0 ;  /* 0x000000ff0c067208 */ /* 0x000fe40000000000 */
[----:B------:R-:W-:Y:S01]  /*0ac0*/  FSEL R7, R13, 2.3125, P0 ;  /* 0x401400000d077808 */ /* 0x000fe20000000000 */
[----:B------:R-:W-:-:S05]  /*0ad0*/  DFMA R4, R14, R4, R14 ;  /* 0x000000040e04722b */ /* 0x000fca000000000e */
[----:B------:R-:W-:-:S08]  /*0ae0*/  DADD R12, R8, R6 ;  /* 0x00000000080c7229 */ /* 0x000fd00000000006 */
[----:B------:R-:W-:Y:S02]  /*0af0*/  DMUL R6, R12, R4 ;  /* 0x000000040c067228 */ /* 0x000fe40000000000 */
[----:B------:R-:W-:-:S06]  /*0b00*/  FSETP.GEU.AND P1, PT, |R13|, 6.5827683646048100446e-37, PT ;  /* 0x036000000d00780b */ /* 0x000fcc0003f2e200 */
[----:B------:R-:W-:-:S08]  /*0b10*/  DFMA R8, R6, -24, R12 ;  /* 0xc03800000608782b */ /* 0x000fd0000000000c */
[----:B------:R-:W-:-:S10]  /*0b20*/  DFMA R4, R4, R8, R6 ;  /* 0x000000080404722b */ /* 0x000fd40000000006 */
[----:B------:R-:W-:-:S05]  /*0b30*/  FFMA R0, RZ, 2.875, R5 ;  /* 0x40380000ff007823 */ /* 0x000fca0000000005 */
[----:B------:R-:W-:-:S13]  /*0b40*/  FSETP.GT.AND P0, PT, |R0|, 1.469367938527859385e-39, PT ;  /* 0x001000000000780b */ /* 0x000fda0003f04200 */
[----:B------:R-:W-:Y:S05]  /*0b50*/  @P0 BRA P1, `(.L_x_26) ;  /* 0x0000000000100947 */ /* 0x000fea0000800000 */
[----:B------:R-:W-:-:S07]  /*0b60*/  MOV R0, 0xb80 ;  /* 0x00000b8000007802 */ /* 0x000fce0000000f00 */
[----:B------:R-:W-:Y:S05]  /*0b70*/  CALL.REL.NOINC `($__internal_0_$__cuda_sm20_div_rn_f64_full) ;  /* 0x0000000000207944 */ /* 0x000fea0003c00000 */
[----:B------:R-:W-:Y:S02]  /*0b80*/  IMAD.MOV.U32 R4, RZ, RZ, R12 ;  /* 0x000000ffff047224 */ /* 0x000fe400078e000c */
[----:B------:R-:W-:-:S07]  /*0b90*/  IMAD.MOV.U32 R5, RZ, RZ, R13 ;  /* 0x000000ffff057224 */ /* 0x000fce00078e000d */
.L_x_26:
[----:B------:R-:W-:Y:S05]  /*0ba0*/  BSYNC.RECONVERGENT B1 ;  /* 0x0000000000017941 */ /* 0x000fea0003800200 */
.L_x_25:
[----:B------:R-:W0:Y:S01]  /*0bb0*/  LDC.64 R6, c[0x0][0x388] ;  /* 0x0000e200ff067b82 */ /* 0x000e220000000a00 */
[----:B------:R-:W1:Y:S01]  /*0bc0*/  F2F.F32.F64 R5, R4 ;  /* 0x0000000400057310 */ /* 0x000e620000301000 */
[----:B0-----:R-:W-:-:S05]  /*0bd0*/  IMAD.WIDE R2, R3, 0x4, R6 ;  /* 0x0000000403027825 */ /* 0x001fca00078e0206 */
[----:B-1----:R-:W-:Y:S01]  /*0be0*/  STG.E desc[UR4][R2.64], R5 ;  /* 0x0000000502007986 */ /* 0x002fe2000c101904 */
[----:B------:R-:W-:Y:S05]  /*0bf0*/  EXIT ;  /* 0x000000000000794d */ /* 0x000fea0003800000 */
        .weak           $__internal_0_$__cuda_sm20_div_rn_f64_full
        .type           $__internal_0_$__cuda_sm20_div_rn_f64_full,@function
        .size           $__internal_0_$__cuda_sm20_div_rn_f64_full,($_Z24transformacion_no_sharedPfS_i$__internal_accurate_pow - $__internal_0_$__cuda_sm20_div_rn_f64_full)
$__internal_0_$__cuda_sm20_div_rn_f64_full:
[----:B------:R-:W-:Y:S01]  /*0c00*/  IMAD.MOV.U32 R5, RZ, RZ, 0x3ff80000 ;  /* 0x3ff80000ff057424 */ /* 0x000fe200078e00ff */
[----:B------:R-:W-:Y:S01]  /*0c10*/  BSSY.RECONVERGENT B2, `(.L_x_27) ;  /* 0x000004c000027945 */ /* 0x000fe20003800200 */
[----:B------:R-:W-:Y:S02]  /*0c20*/  IMAD.MOV.U32 R4, RZ, RZ, 0x0 ;  /* 0x00000000ff047424 */ /* 0x000fe400078e00ff */
[----:B------:R-:W0:Y:S01]  /*0c30*/  MUFU.RCP64H R9, R5 ;  /* 0x0000000500097308 */ /* 0x000e220000001800 */
[----:B------:R-:W-:Y:S02]  /*0c40*/  IMAD.MOV.U32 R8, RZ, RZ, 0x1 ;  /* 0x00000001ff087424 */ /* 0x000fe400078e00ff */
[----:B------:R-:W-:Y:S02]  /*0c50*/  IMAD.MOV.U32 R7, RZ, RZ, R13 ;  /* 0x000000ffff077224 */ /* 0x000fe400078e000d */
[----:B------:R-:W-:Y:S02]  /*0c60*/  IMAD.MOV.U32 R13, RZ, RZ, 0x1ca00000 ;  /* 0x1ca00000ff0d7424 */ /* 0x000fe400078e00ff */
[----:B------:R-:W-:Y:S01]  /*0c70*/  IMAD.MOV.U32 R6, RZ, RZ, R12 ;  /* 0x000000ffff067224 */ /* 0x000fe200078e000c */
[C---:B------:R-:W-:Y:S01]  /*0c80*/  FSETP.GEU.AND P1, PT, |R7|.reuse, 1.469367938527859385e-39, PT ;  /* 0x001000000700780b */ /* 0x040fe20003f2e200 */
[----:B------:R-:W-:Y:S01]  /*0c90*/  IMAD.MOV.U32 R19, RZ, RZ, 0x40300000 ;  /* 0x40300000ff137424 */ /* 0x000fe200078e00ff */
[----:B------:R-:W-:-:S03]  /*0ca0*/  LOP3.LUT R2, R7, 0x7ff00000, RZ, 0xc0, !PT ;  /* 0x7ff0000007027812 */ /* 0x000fc600078ec0ff */
[----:B------:R-:W-:Y:S01]  /*0cb0*/  VIADD R20, R19, 0xffffffff ;  /* 0xffffffff13147836 */ /* 0x000fe20000000000 */
[----:B------:R-:W-:Y:S01]  /*0cc0*/  ISETP.GE.U32.AND P0, PT, R2, 0x40300000, PT ;  /* 0x403000000200780c */ /* 0x000fe20003f06070 */
[----:B------:R-:W-:Y:S01]  /*0cd0*/  IMAD.MOV.U32 R18, RZ, RZ, R2 ;  /* 0x000000ffff127224 */ /* 0x000fe200078e0002 */
[----:B0-----:R-:W-:Y:S02]  /*0ce0*/  DFMA R10, R8, -R4, 1 ;  /* 0x3ff00000080a742b */ /* 0x001fe40000000804 */
[----:B------:R-:W-:-:S06]  /*0cf0*/  SEL R13, R13, 0x63400000, !P0 ;  /* 0x634000000d0d7807 */ /* 0x000fcc0004000000 */
[----:B------:R-:W-:-:S08]  /*0d00*/  DFMA R10, R10, R10, R10 ;  /* 0x0000000a0a0a722b */ /* 0x000fd0000000000a */
[----:B------:R-:W-:Y:S01]  /*0d10*/  DFMA R14, R8, R10, R8 ;  /* 0x0000000a080e722b */ /* 0x000fe20000000008 */
[C-C-:B------:R-:W-:Y:S01]  /*0d20*/  @!P1 LOP3.LUT R10, R13.reuse, 0x80000000, R7.reuse, 0xf8, !PT ;  /* 0x800000000d0a9812 */ /* 0x140fe200078ef807 */
[----:B------:R-:W-:Y:S01]  /*0d30*/  IMAD.MOV.U32 R8, RZ, RZ, R6 ;  /* 0x000000ffff087224 */ /* 0x000fe200078e0006 */
[----:B------:R-:W-:Y:S02]  /*0d40*/  LOP3.LUT R9, R13, 0x800fffff, R7, 0xf8, !PT ;  /* 0x800fffff0d097812 */ /* 0x000fe400078ef807 */
[----:B------:R-:W-:Y:S01]  /*0d50*/  @!P1 LOP3.LUT R11, R10, 0x100000, RZ, 0xfc, !PT ;  /* 0x001000000a0b9812 */ /* 0x000fe200078efcff */
[----:B------:R-:W-:Y:S02]  /*0d60*/  @!P1 IMAD.MOV.U32 R10, RZ, RZ, RZ ;  /* 0x000000ffff0a9224 */ /* 0x000fe400078e00ff */
[----:B------:R-:W-:-:S04]  /*0d70*/  DFMA R16, R14, -R4, 1 ;  /* 0x3ff000000e10742b */ /* 0x000fc80000000804 */
[----:B------:R-:W-:-:S04]  /*0d80*/  @!P1 DFMA R8, R8, 2, -R10 ;  /* 0x400000000808982b */ /* 0x000fc8000000080a */
[----:B------:R-:W-:-:S06]  /*0d90*/  DFMA R16, R14, R16, R14 ;  /* 0x000000100e10722b */ /* 0x000fcc000000000e */
[----:B------:R-:W-:Y:S02]  /*0da0*/  @!P1 LOP3.LUT R18, R9, 0x7ff00000, RZ, 0xc0, !PT ;  /* 0x7ff0000009129812 */ /* 0x000fe400078ec0ff */
[----:B------:R-:W-:-:S03]  /*0db0*/  DMUL R10, R16, R8 ;  /* 0x00000008100a7228 */ /* 0x000fc60000000000 */
[----:B------:R-:W-:-:S05]  /*0dc0*/  VIADD R12, R18, 0xffffffff ;  /* 0xffffffff120c7836 */ /* 0x000fca0000000000 */
[----:B------:R-:W-:Y:S01]  /*0dd0*/  DFMA R14, R10, -R4, R8 ;  /* 0x800000040a0e722b */ /* 0x000fe20000000008 */
[----:B------:R-:W-:-:S04]  /*0de0*/  ISETP.GT.U32.AND P0, PT, R12, 0x7feffffe, PT ;  /* 0x7feffffe0c00780c */ /* 0x000fc80003f04070 */
[----:B------:R-:W-:-:S03]  /*0df0*/  ISETP.GT.U32.OR P0, PT, R20, 0x7feffffe, P0 ;  /* 0x7feffffe1400780c */ /* 0x000fc60000704470 */
[----:B------:R-:W-:-:S10]  /*0e00*/  DFMA R10, R16, R14, R10 ;  /* 0x0000000e100a722b */ /* 0x000fd4000000000a */
[----:B------:R-:W-:Y:S05]  /*0e10*/  @P0 BRA `(.L_x_28) ;  /* 0x0000000000680947 */ /* 0x000fea0003800000 */
[----:B------:R-:W-:Y:S02]  /*0e20*/  IMAD.MOV.U32 R7, RZ, RZ, 0x40300000 ;  /* 0x40300000ff077424 */ /* 0x000fe400078e00ff */
[----:B------:R-:W-:-:S03]  /*0e30*/  IMAD.MOV.U32 R6, RZ, RZ, RZ ;  /* 0x000000ffff067224 */ /* 0x000fc600078e00ff */
[----:B------:R-:W-:-:S04]  /*0e40*/  VIADDMNMX R2, R2, -R7, 0xb9600000, !PT ;  /* 0xb960000002027446 */ /* 0x000fc80007800907 */
[----:B------:R-:W-:-:S05]  /*0e50*/  VIMNMX R2, PT, PT, R2, 0x46a00000, PT ;  /* 0x46a0000002027848 */ /* 0x000fca0003fe0100 */
[----:B------:R-:W-:-:S04]  /*0e60*/  IMAD.IADD R14, R2, 0x1, -R13 ;  /* 0x00000001020e7824 */ /* 0x000fc800078e0a0d */
[----:B------:R-:W-:-:S06]  /*0e70*/  VIADD R7, R14, 0x7fe00000 ;  /* 0x7fe000000e077836 */ /* 0x000fcc0000000000 */
[----:B------:R-:W-:-:S10]  /*0e80*/  DMUL R12, R10, R6 ;  /* 0x000000060a0c7228 */ /* 0x000fd40000000000 */
[----:B------:R-:W-:-:S13]  /*0e90*/  FSETP.GTU.AND P0, PT, |R13|, 1.469367938527859385e-39, PT ;  /* 0x001000000d00780b */ /* 0x000fda0003f0c200 */
[----:B------:R-:W-:Y:S05]  /*0ea0*/  @P0 BRA `(.L_x_29) ;  /* 0x0000000000880947 */ /* 0x000fea0003800000 */
[----:B------:R-:W-:Y:S01]  /*0eb0*/  DFMA R4, R10, -R4, R8 ;  /* 0x800000040a04722b */ /* 0x000fe20000000008 */
[----:B------:R-:W-:-:S09]  /*0ec0*/  IMAD.MOV.U32 R6, RZ, RZ, RZ ;  /* 0x000000ffff067224 */ /* 0x000fd200078e00ff */
[C---:B------:R-:W-:Y:S02]  /*0ed0*/  FSETP.NEU.AND P0, PT, R5.reuse, RZ, PT ;  /* 0x000000ff0500720b */ /* 0x040fe40003f0d000 */
[----:B------:R-:W-:-:S04]  /*0ee0*/  LOP3.LUT R2, R5, 0x40380000, RZ, 0x3c, !PT ;  /* 0x4038000005027812 */ /* 0x000fc800078e3cff */
[----:B------:R-:W-:-:S04]  /*0ef0*/  LOP3.LUT R9, R2, 0x80000000, RZ, 0xc0, !PT ;  /* 0x8000000002097812 */ /* 0x000fc800078ec0ff */
[----:B------:R-:W-:-:S03]  /*0f00*/  LOP3.LUT R7, R9, R7, RZ, 0xfc, !PT ;  /* 0x0000000709077212 */ /* 0x000fc600078efcff */
[----:B------:R-:W-:Y:S05]  /*0f10*/  @!P0 BRA `(.L_x_29) ;  /* 0x00000000006c8947 */ /* 0x000fea0003800000 */
[----:B------:R-:W-:Y:S01]  /*0f20*/  IMAD.MOV R5, RZ, RZ, -R14 ;  /* 0x000000ffff057224 */ /* 0x000fe200078e0a0e */
[----:B------:R-:W-:Y:S01]  /*0f30*/  DMUL.RP R6, R10, R6 ;  /* 0x000000060a067228 */ /* 0x000fe20000008000 */
[----:B------:R-:W-:-:S06]  /*0f40*/  IMAD.MOV.U32 R4, RZ, RZ, RZ ;  /* 0x000000ffff047224 */ /* 0x000fcc00078e00ff */
[----:B------:R-:W-:-:S03]  /*0f50*/  DFMA R4, R12, -R4, R10 ;  /* 0x800000040c04722b */ /* 0x000fc6000000000a */
[----:B------:R-:W-:-:S03]  /*0f60*/  LOP3.LUT R9, R7, R9, RZ, 0x3c, !PT ;  /* 0x0000000907097212 */ /* 0x000fc600078e3cff */
[----:B------:R-:W-:-:S04]  /*0f70*/  IADD3 R4, PT, PT, -R14, -0x43300000, RZ ;  /* 0xbcd000000e047810 */ /* 0x000fc80007ffe1ff */
[----:B------:R-:W-:-:S04]  /*0f80*/  FSETP.NEU.AND P0, PT, |R5|, R4, PT ;  /* 0x000000040500720b */ /* 0x000fc80003f0d200 */
[----:B------:R-:W-:Y:S02]  /*0f90*/  FSEL R12, R6, R12, !P0 ;  /* 0x0000000c060c7208 */ /* 0x000fe40004000000 */
[----:B------:R-:W-:Y:S01]  /*0fa0*/  FSEL R13, R9, R13, !P0 ;  /* 0x0000000d090d7208 */ /* 0x000fe20004000000 */
[----:B------:R-:W-:Y:S06]  /*0fb0*/  BRA `(.L_x_29) ;  /* 0x0000000000447947 */ /* 0x000fec0003800000 */
.L_x_28:
[----:B------:R-:W-:-:S14]  /*0fc0*/  DSETP.NAN.AND P0, PT, R6, R6, PT ;  /* 0x000000060600722a */ /* 0x000fdc0003f08000 */
[----:B------:R-:W-:Y:S05]  /*0fd0*/  @P0 BRA `(.L_x_30) ;  /* 0x0000000000340947 */ /* 0x000fea0003800000 */
[----:B------:R-:W-:Y:S01]  /*0fe0*/  ISETP.NE.AND P0, PT, R18, R19, PT ;  /* 0x000000131200720c */ /* 0x000fe20003f05270 */
[----:B------:R-:W-:Y:S02]  /*0ff0*/  IMAD.MOV.U32 R12, RZ, RZ, 0x0 ;  /* 0x00000000ff0c7424 */ /* 0x000fe400078e00ff */
[----:B------:R-:W-:-:S10]  /*1000*/  IMAD.MOV.U32 R13, RZ, RZ, -0x80000 ;  /* 0xfff80000ff0d7424 */ /* 0x000fd400078e00ff */
[----:B------:R-:W-:Y:S05]  /*1010*/  @!P0 BRA `(.L_x_29) ;  /* 0x00000000002c8947 */ /* 0x000fea0003800000 */
[----:B------:R-:W-:Y:S02]  /*1020*/  ISETP.NE.AND P0, PT, R18, 0x7ff00000, PT ;  /* 0x7ff000001200780c */ /* 0x000fe40003f05270 */
[----:B------:R-:W-:Y:S02]  /*1030*/  LOP3.LUT R6, R7, 0x40380000, RZ, 0x3c, !PT ;  /* 0x4038000007067812 */ /* 0x000fe400078e3cff */
[----:B------:R-:W-:Y:S02]  /*1040*/  ISETP.EQ.OR P0, PT, R19, RZ, !P0 ;  /* 0x000000ff1300720c */ /* 0x000fe40004702670 */
[----:B------:R-:W-:-:S11]  /*1050*/  LOP3.LUT R13, R6, 0x80000000, RZ, 0xc0, !PT ;  /* 0x80000000060d7812 */ /* 0x000fd600078ec0ff */
[----:B------:R-:W-:Y:S01]  /*1060*/  @P0 LOP3.LUT R2, R13, 0x7ff00000, RZ, 0xfc, !PT ;  /* 0x7ff000000d020812 */ /* 0x000fe200078efcff */
[----:B------:R-:W-:Y:S02]  /*1070*/  @!P0 IMAD.MOV.U32 R12, RZ, RZ, RZ ;  /* 0x000000ffff0c8224 */ /* 0x000fe400078e00ff */
[----:B------:R-:W-:Y:S02]  /*1080*/  @P0 IMAD.MOV.U32 R12, RZ, RZ, RZ ;  /* 0x000000ffff0c0224 */ /* 0x000fe400078e00ff */
[----:B------:R-:W-:Y:S01]  /*1090*/  @P0 IMAD.MOV.U32 R13, RZ, RZ, R2 ;  /* 0x000000ffff0d0224 */ /* 0x000fe200078e0002 */
[----:B------:R-:W-:Y:S06]  /*10a0*/  BRA `(.L_x_29) ;  /* 0x0000000000087947 */ /* 0x000fec0003800000 */
.L_x_30:
[----:B------:R-:W-:Y:S01]  /*10b0*/  LOP3.LUT R13, R7, 0x80000, RZ, 0xfc, !PT ;  /* 0x00080000070d7812 */ /* 0x000fe200078efcff */
[----:B------:R-:W-:-:S07]  /*10c0*/  IMAD.MOV.U32 R12, RZ, RZ, R6 ;  /* 0x000000ffff0c7224 */ /* 0x000fce00078e0006 */
.L_x_29:
[----:B------:R-:W-:Y:S05]  /*10d0*/  BSYNC.RECONVERGENT B2 ;  /* 0x0000000000027941 */ /* 0x000fea0003800200 */
.L_x_27:
[----:B------:R-:W-:Y:S02]  /*10e0*/  IMAD.MOV.U32 R4, RZ, RZ, R0 ;  /* 0x000000ffff047224 */ /* 0x000fe400078e0000 */
[----:B------:R-:W-:-:S04]  /*10f0*/  IMAD.MOV.U32 R5, RZ, RZ, 0x0 ;  /* 0x00000000ff057424 */ /* 0x000fc800078e00ff */
[----:B------:R-:W-:Y:S05]  /*1100*/  RET.REL.NODEC R4 `(_Z24transformacion_no_sharedPfS_i) ;  /* 0xffffffec04bc7950 */ /* 0x000fea0003c3ffff */
        .type           $_Z24transformacion_no_sharedPfS_i$__internal_accurate_pow,@function
        .size           $_Z24transformacion_no_sharedPfS_i$__internal_accurate_pow,(.L_x_34 - $_Z24transformacion_no_sharedPfS_i$__internal_accurate_pow)
$_Z24transformacion_no_sharedPfS_i$__internal_accurate_pow:
[----:B------:R-:W-:Y:S01]  /*1110*/  ISETP.GT.U32.AND P0, PT, R29, 0xfffff, PT ;  /* 0x000fffff1d00780c */ /* 0x000fe20003f04070 */
[----:B------:R-:W-:Y:S01]  /*1120*/  IMAD.MOV.U32 R12, RZ, RZ, R14 ;  /* 0x000000ffff0c7224 */ /* 0x000fe200078e000e */
[----:B------:R-:W-:Y:S01]  /*1130*/  UMOV UR6, 0x7d2cafe2 ;  /* 0x7d2cafe200067882 */ /* 0x000fe20000000000 */
[----:B------:R-:W-:Y:S01]  /*1140*/  IMAD.MOV.U32 R13, RZ, RZ, R29 ;  /* 0x000000ffff0d7224 */ /* 0x000fe200078e001d */
[----:B------:R-:W-:Y:S01]  /*1150*/  UMOV UR7, 0x3eb0f5ff ;  /* 0x3eb0f5ff00077882 */ /* 0x000fe20000000000 */
[----:B------:R-:W-:Y:S01]  /*1160*/  IMAD.MOV.U32 R16, RZ, RZ, 0x41ad3b5a ;  /* 0x41ad3b5aff107424 */ /* 0x000fe200078e00ff */
[----:B------:R-:W-:Y:S01]  /*1170*/  UMOV UR8, 0x3b39803f ;  /* 0x3b39803f00087882 */ /* 0x000fe20000000000 */
[----:B------:R-:W-:Y:S01]  /*1180*/  IMAD.MOV.U32 R17, RZ, RZ, 0x3ed0f5d2 ;  /* 0x3ed0f5d2ff117424 */ /* 0x000fe200078e00ff */
[----:B------:R-:W-:-:S05]  /*1190*/  UMOV UR9, 0x3c7abc9e ;  /* 0x3c7abc9e00097882 */ /* 0x000fca0000000000 */
[----:B------:R-:W-:Y:S01]  /*11a0*/  @!P0 DMUL R24, R12, 1.80143985094819840000e+16 ;  /* 0x435000000c188828 */ /* 0x000fe20000000000 */
[--C-:B------:R-:W-:Y:S01]  /*11b0*/  IMAD.MOV.U32 R12, RZ, RZ, R29.reuse ;  /* 0x000000ffff0c7224 */ /* 0x100fe200078e001d */
[----:B------:R-:W-:-:S08]  /*11c0*/  SHF.R.U32.HI R29, RZ, 0x14, R29 ;  /* 0x00000014ff1d7819 */ /* 0x000fd0000001161d */
[----:B------:R-:W-:Y:S01]  /*11d0*/  @!P0 IMAD.MOV.U32 R12, RZ, RZ, R25 ;  /* 0x000000ffff0c8224 */ /* 0x000fe200078e0019 */
[----:B------:R-:W-:Y:S01]  /*11e0*/  @!P0 LEA.HI R29, R25, 0xffffffca, RZ, 0xc ;  /* 0xffffffca191d8811 */ /* 0x000fe200078f60ff */
[----:B------:R-:W-:-:S03]  /*11f0*/  @!P0 IMAD.MOV.U32 R14, RZ, RZ, R24 ;  /* 0x000000ffff0e8224 */ /* 0x000fc600078e0018 */
[----:B------:R-:W-:-:S04]  /*1200*/  LOP3.LUT R12, R12, 0x800fffff, RZ, 0xc0, !PT ;  /* 0x800fffff0c0c7812 */ /* 0x000fc800078ec0ff */
[----:B------:R-:W-:Y:S01]  /*1210*/  LOP3.LUT R15, R12, 0x3ff00000, RZ, 0xfc, !PT ;  /* 0x3ff000000c0f7812 */ /* 0x000fe200078efcff */
[----:B------:R-:W-:-:S03]  /*1220*/  IMAD.MOV.U32 R12, RZ, RZ, RZ ;  /* 0x000000ffff0c7224 */ /* 0x000fc600078e00ff */
[----:B------:R-:W-:-:S13]  /*1230*/  ISETP.GE.U32.AND P1, PT, R15, 0x3ff6a09f, PT ;  /* 0x3ff6a09f0f00780c */ /* 0x000fda0003f26070 */
[----:B------:R-:W-:-:S04]  /*1240*/  @P1 VIADD R13, R15, 0xfff00000 ;  /* 0xfff000000f0d1836 */ /* 0x000fc80000000000 */
[----:B------:R-:W-:-:S06]  /*1250*/  @P1 IMAD.MOV.U32 R15, RZ, RZ, R13 ;  /* 0x000000ffff0f1224 */ /* 0x000fcc00078e000d */
[C---:B------:R-:W-:Y:S02]  /*1260*/  DADD R20, R14.reuse, 1 ;  /* 0x3ff000000e147429 */ /* 0x040fe40000000000 */
[----:B------:R-:W-:-:S04]  /*1270*/  DADD R14, R14, -1 ;  /* 0xbff000000e0e7429 */ /* 0x000fc80000000000 */
[----:B------:R-:W0:Y:S02]  /*1280*/  MUFU.RCP64H R13, R21 ;  /* 0x00000015000d7308 */ /* 0x000e240000001800 */
[----:B0-----:R-:W-:-:S08]  /*1290*/  DFMA R18, -R20, R12, 1 ;  /* 0x3ff000001412742b */ /* 0x001fd0000000010c */
[----:B------:R-:W-:-:S08]  /*12a0*/  DFMA R18, R18, R18, R18 ;  /* 0x000000121212722b */ /* 0x000fd00000000012 */
[----:B------:R-:W-:-:S08]  /*12b0*/  DFMA R18, R12, R18, R12 ;  /* 0x000000120c12722b */ /* 0x000fd0000000000c */
[----:B------:R-:W-:-:S08]  /*12c0*/  DMUL R12, R14, R18 ;  /* 0x000000120e0c7228 */ /* 0x000fd00000000000 */
[----:B------:R-:W-:-:S08]  /*12d0*/  DFMA R12, R14, R18, R12 ;  /* 0x000000120e0c722b */ /* 0x000fd0000000000c */
[----:B------:R-:W-:-:S08]  /*12e0*/  DMUL R26, R12, R12 ;  /* 0x0000000c0c1a7228 */ /* 0x000fd00000000000 */
[----:B------:R-:W-:Y:S01]  /*12f0*/  DFMA R16, R26, UR6, R16 ;  /* 0x000000061a107c2b */ /* 0x000fe20008000010 */
[----:B------:R-:W-:Y:S01]  /*1300*/  UMOV UR6, 0x75488a3f ;  /* 0x75488a3f00067882 */ /* 0x000fe20000000000 */
[----:B------:R-:W-:-:S06]  /*1310*/  UMOV UR7, 0x3ef3b20a ;  /* 0x3ef3b20a00077882 */ /* 0x000fcc0000000000 */
[----:B------:R-:W-:Y:S01]  /*1320*/  DFMA R22, R26, R16, UR6 ;  /* 0x000000061a167e2b */ /* 0x000fe20008000010 */
[----:B------:R-:W-:Y:S01]  /*1330*/  UMOV UR6, 0xe4faecd5 ;  /* 0xe4faecd500067882 */ /* 0x000fe20000000000 */
[----:B------:R-:W-:Y:S01]  /*1340*/  UMOV UR7, 0x3f1745cd ;  /* 0x3f1745cd00077882 */ /* 0x000fe20000000000 */
[----:B------:R-:W-:-:S05]  /*1350*/  DADD R16, R14, -R12 ;  /* 0x000000000e107229 */ /* 0x000fca000000080c */
[----:B------:R-:W-:Y:S01]  /*1360*/  DFMA R22, R26, R22, UR6 ;  /* 0x000000061a167e2b */ /* 0x000fe20008000016 */
[----:B------:R-:W-:Y:S01]  /*1370*/  UMOV UR6, 0x258a578b ;  /* 0x258a578b00067882 */ /* 0x000fe20000000000 */
[----:B------:R-:W-:Y:S01]  /*1380*/  UMOV UR7, 0x3f3c71c7 ;  /* 0x3f3c71c700077882 */ /* 0x000fe20000000000 */
[----:B------:R-:W-:-:S05]  /*1390*/  DADD R16, R16, R16 ;  /* 0x0000000010107229 */ /* 0x000fca0000000010 */
[----:B------:R-:W-:Y:S01]  /*13a0*/  DFMA R22, R26, R22, UR6 ;  /* 0x000000061a167e2b */ /* 0x000fe20008000016 */
[----:B------:R-:W-:Y:S01]  /*13b0*/  UMOV UR6, 0x9242b910 ;  /* 0x9242b91000067882 */ /* 0x000fe20000000000 */
[----:B------:R-:W-:Y:S01]  /*13c0*/  UMOV UR7, 0x3f624924 ;  /* 0x3f62492400077882 */ /* 0x000fe20000000000 */
[----:B------:R-:W-:-:S05]  /*13d0*/  DFMA R16, R14, -R12, R16 ;  /* 0x8000000c0e10722b */ /* 0x000fca0000000010 */
[----:B------:R-:W-:Y:S01]  /*13e0*/  DFMA R22, R26, R22, UR6 ;  /* 0x000000061a167e2b */ /* 0x000fe20008000016 */
[----:B------:R-:W-:Y:S01]  /*13f0*/  UMOV UR6, 0x99999dfb ;  /* 0x99999dfb00067882 */ /* 0x000fe20000000000 */
[----:B------:R-:W-:Y:S01]  /*1400*/  UMOV UR7, 0x3f899999 ;  /* 0x3f89999900077882 */ /* 0x000fe20000000000 */
[----:B------:R-:W-:Y:S02]  /*1410*/  DMUL R16, R18, R16 ;  /* 0x0000001012107228 */ /* 0x000fe40000000000 */
[----:B------:R-:W-:-:S03]  /*1420*/  DMUL R18, R12, R12 ;  /* 0x0000000c0c127228 */ /* 0x000fc60000000000 */
[----:B------:R-:W-:Y:S01]  /*1430*/  DFMA R22, R26, R22, UR6 ;  /* 0x000000061a167e2b */ /* 0x000fe20008000016 */
[----:B------:R-:W-:Y:S01]  /*1440*/  UMOV UR6, 0x55555555 ;  /* 0x5555555500067882 */ /* 0x000fe20000000000 */
[----:B------:R-:W-:-:S03]  /*1450*/  UMOV UR7, 0x3fb55555 ;  /* 0x3fb5555500077882 */ /* 0x000fc60000000000 */
[----:B------:R-:W-:Y:S02]  /*1460*/  VIADD R25, R17, 0x100000 ;  /* 0x0010000011197836 */ /* 0x000fe40000000000 */
[----:B------:R-:W-:Y:S01]  /*1470*/  IMAD.MOV.U32 R24, RZ, RZ, R16 ;  /* 0x000000ffff187224 */ /* 0x000fe200078e0010 */
[----:B------:R-:W-:-:S08]  /*1480*/  DFMA R14, R26, R22, UR6 ;  /* 0x000000061a0e7e2b */ /* 0x000fd00008000016 */
[----:B------:R-:W-:Y:S01]  /*1490*/  DADD R20, -R14, UR6 ;  /* 0x000000060e147e29 */ /* 0x000fe20008000100 */
[----:B------:R-:W-:Y:S01]  /*14a0*/  UMOV UR6, 0xb9e7b0 ;  /* 0x00b9e7b000067882 */ /* 0x000fe20000000000 */
[----:B------:R-:W-:-:S06]  /*14b0*/  UMOV UR7, 0x3c46a4cb ;  /* 0x3c46a4cb00077882 */ /* 0x000fcc0000000000 */
[----:B------:R-:W-:Y:S02]  /*14c0*/  DFMA R20, R26, R22, R20 ;  /* 0x000000161a14722b */ /* 0x000fe40000000014 */
[C---:B------:R-:W-:Y:S02]  /*14d0*/  DFMA R22, R12.reuse, R12, -R18 ;  /* 0x0000000c0c16722b */ /* 0x040fe40000000812 */
[----:B------:R-:W-:-:S06]  /*14e0*/  DMUL R26, R12, R18 ;  /* 0x000000120c1a7228 */ /* 0x000fcc0000000000 */
[----:B------:R-:W-:Y:S02]  /*14f0*/  DFMA R22, R12, R24, R22 ;  /* 0x000000180c16722b */ /* 0x000fe40000000016 */
[----:B------:R-:W-:Y:S01]  /*1500*/  DADD R24, R20, -UR6 ;  /* 0x8000000614187e29 */ /* 0x000fe20008000000 */
[----:B------:R-:W-:Y:S01]  /*1510*/  UMOV UR6, 0x80000000 ;  /* 0x8000000000067882 */ /* 0x000fe20000000000 */
[----:B------:R-:W-:Y:S01]  /*1520*/  DFMA R20, R12, R18, -R26 ;  /* 0x000000120c14722b */ /* 0x000fe2000000081a */
[----:B------:R-:W-:-:S07]  /*1530*/  UMOV UR7, 0x43300000 ;  /* 0x4330000000077882 */ /* 0x000fce0000000000 */
[----:B------:R-:W-:Y:S02]  /*1540*/  DFMA R20, R16, R18, R20 ;  /* 0x000000121014722b */ /* 0x000fe40000000014 */
[----:B------:R-:W-:-:S06]  /*1550*/  DADD R18, R14, R24 ;  /* 0x000000000e127229 */ /* 0x000fcc0000000018 */
[----:B------:R-:W-:Y:S02]  /*1560*/  DFMA R20, R12, R22, R20 ;  /* 0x000000160c14722b */ /* 0x000fe40000000014 */
[----:B------:R-:W-:Y:S02]  /*1570*/  DADD R22, R14, -R18 ;  /* 0x000000000e167229 */ /* 0x000fe40000000812 */
[----:B------:R-:W-:-:S06]  /*1580*/  DMUL R14, R18, R26 ;  /* 0x0000001a120e7228 */ /* 0x000fcc0000000000 */
[----:B------:R-:W-:Y:S02]  /*1590*/  DADD R24, R24, R22 ;  /* 0x0000000018187229 */ /* 0x000fe40000000016 */
[----:B------:R-:W-:-:S08]  /*15a0*/  DFMA R22, R18, R26, -R14 ;  /* 0x0000001a1216722b */ /* 0x000fd0000000080e */
[----:B------:R-:W-:-:S08]  /*15b0*/  DFMA R20, R18, R20, R22 ;  /* 0x000000141214722b */ /* 0x000fd00000000016 */
[----:B------:R-:W-:-:S08]  /*15c0*/  DFMA R24, R24, R26, R20 ;  /* 0x0000001a1818722b */ /* 0x000fd00000000014 */
[----:B------:R-:W-:-:S08]  /*15d0*/  DADD R20, R14, R24 ;  /* 0x000000000e147229 */ /* 0x000fd00000000018 */
[--C-:B------:R-:W-:Y:S02]  /*15e0*/  DADD R18, R12, R20.reuse ;  /* 0x000000000c127229 */ /* 0x100fe40000000014 */
[----:B------:R-:W-:-:S06]  /*15f0*/  DADD R14, R14, -R20 ;  /* 0x000000000e0e7229 */ /* 0x000fcc0000000814 */
[----:B------:R-:W-:Y:S02]  /*1600*/  DADD R12, R12, -R18 ;  /* 0x000000000c0c7229 */ /* 0x000fe40000000812 */
[----:B------:R-:W-:-:S06]  /*1610*/  DADD R14, R24, R14 ;  /* 0x00000000180e7229 */ /* 0x000fcc000000000e */
[----:B------:R-:W-:-:S08]  /*1620*/  DADD R12, R20, R12 ;  /* 0x00000000140c7229 */ /* 0x000fd0000000000c */
[----:B------:R-:W-:Y:S01]  /*1630*/  DADD R14, R14, R12 ;  /* 0x000000000e0e7229 */ /* 0x000fe2000000000c */
[C---:B------:R-:W-:Y:S02]  /*1640*/  VIADD R12, R29.reuse, 0xfffffc01 ;  /* 0xfffffc011d0c7836 */ /* 0x040fe40000000000 */
[----:B------:R-:W-:Y:S02]  /*1650*/  @P1 VIADD R12, R29, 0xfffffc02 ;  /* 0xfffffc021d0c1836 */ /* 0x000fe40000000000 */
[----:B------:R-:W-:-:S03]  /*1660*/  IMAD.MOV.U32 R13, RZ, RZ, 0x43300000 ;  /* 0x43300000ff0d7424 */ /* 0x000fc600078e00ff */
[----:B------:R-:W-:Y:S01]  /*1670*/  DADD R16, R16, R14 ;  /* 0x0000000010107229 */ /* 0x000fe2000000000e */
[----:B------:R-:W-:-:S06]  /*1680*/  LOP3.LUT R12, R12, 0x80000000, RZ, 0x3c, !PT ;  /* 0x800000000c0c7812 */ /* 0x000fcc00078e3cff */
[----:B------:R-:W-:Y:S01]  /*1690*/  DADD R14, R12, -UR6 ;  /* 0x800000060c0e7e29 */ /* 0x000fe20008000000 */
[----:B------:R-:W-:Y:S01]  /*16a0*/  UMOV UR6, 0xfefa39ef ;  /* 0xfefa39ef00067882 */ /* 0x000fe20000000000 */
[----:B------:R-:W-:Y:S01]  /*16b0*/  DADD R20, R18, R16 ;  /* 0x0000000012147229 */ /* 0x000fe20000000010 */
[----:B------:R-:W-:-:S07]  /*16c0*/  UMOV UR7, 0x3fe62e42 ;  /* 0x3fe62e4200077882 */ /* 0x000fce0000000000 */
[--C-:B------:R-:W-:Y:S02]  /*16d0*/  DFMA R12, R14, UR6, R20.reuse ;  /* 0x000000060e0c7c2b */ /* 0x100fe40008000014 */
[----:B------:R-:W-:-:S06]  /*16e0*/  DADD R22, R18, -R20 ;  /* 0x0000000012167229 */ /* 0x000fcc0000000814 */
[----:B------:R-:W-:Y:S02]  /*16f0*/  DFMA R18, R14, -UR6, R12 ;  /* 0x800000060e127c2b */ /* 0x000fe4000800000c */
[----:B------:R-:W-:-:S06]  /*1700*/  DADD R22, R16, R22 ;  /* 0x0000000010167229 */ /* 0x000fcc0000000016 */
[----:B------:R-:W-:-:S08]  /*1710*/  DADD R18, -R20, R18 ;  /* 0x0000000014127229 */ /* 0x000fd00000000112 */
[----:B------:R-:W-:-:S08]  /*1720*/  DADD R16, R22, -R18 ;  /* 0x0000000016107229 */ /* 0x000fd00000000812 */
[----:B------:R-:W-:-:S08]  /*1730*/  DFMA R16, R14, UR8, R16 ;  /* 0x000000080e107c2b */ /* 0x000fd00008000010 */
[----:B------:R-:W-:-:S08]  /*1740*/  DADD R14, R12, R16 ;  /* 0x000000000c0e7229 */ /* 0x000fd00000000010 */
[----:B------:R-:W-:Y:S02]  /*1750*/  DADD R12, R12, -R14 ;  /* 0x000000000c0c7229 */ /* 0x000fe4000000080e */
[----:B------:R-:W-:-:S06]  /*1760*/  DMUL R18, R14, 2 ;  /* 0x400000000e127828 */ /* 0x000fcc0000000000 */
[----:B------:R-:W-:Y:S02]  /*1770*/  DADD R12, R16, R12 ;  /* 0x00000000100c7229 */ /* 0x000fe4000000000c */
[----:B------:R-:W-:Y:S01]  /*1780*/  DFMA R14, R14, 2, -R18 ;  /* 0x400000000e0e782b */ /* 0x000fe20000000812 */
[----:B------:R-:W-:Y:S02]  /*1790*/  IMAD.MOV.U32 R16, RZ, RZ, 0x652b82fe ;  /* 0x652b82feff107424 */ /* 0x000fe400078e00ff */
[----:B------:R-:W-:-:S05]  /*17a0*/  IMAD.MOV.U32 R17, RZ, RZ, 0x3ff71547 ;  /* 0x3ff71547ff117424 */ /* 0x000fca00078e00ff */
[----:B------:R-:W-:-:S08]  /*17b0*/  DFMA R14, R12, 2, R14 ;  /* 0x400000000c0e782b */ /* 0x000fd0000000000e */
[----:B------:R-:W-:-:S08]  /*17c0*/  DADD R20, R18, R14 ;  /* 0x0000000012147229 */ /* 0x000fd0000000000e */
[----:B------:R-:W-:Y:S02]  /*17d0*/  DFMA R16, R20, R16, 6.75539944105574400000e+15 ;  /* 0x433800001410742b */ /* 0x000fe40000000010 */
[----:B------:R-:W-:Y:S01]  /*17e0*/  FSETP.GEU.AND P0, PT, |R21|, 4.1917929649353027344, PT ;  /* 0x4086232b1500780b */ /* 0x000fe20003f0e200 */
[----:B------:R-:W-:-:S05]  /*17f0*/  DADD R18, R18, -R20 ;  /* 0x0000000012127229 */ /* 0x000fca0000000814 */
[----:B------:R-:W-:-:S03]  /*1800*/  DADD R12, R16, -6.75539944105574400000e+15 ;  /* 0xc3380000100c7429 */ /* 0x000fc60000000000 */
[----:B------:R-:W-:-:S05]  /*1810*/  DADD R14, R14, R18 ;  /* 0x000000000e0e7229 */ /* 0x000fca0000000012 */
[----:B------:R-:W-:Y:S01]  /*1820*/  DFMA R22, R12, -UR6, R20 ;  /* 0x800000060c167c2b */ /* 0x000fe20008000014 */
[----:B------:R-:W-:Y:S01]  /*1830*/  UMOV UR6, 0x3b39803f ;  /* 0x3b39803f00067882 */ /* 0x000fe20000000000 */
[----:B------:R-:W-:-:S06]  /*1840*/  UMOV UR7, 0x3c7abc9e ;  /* 0x3c7abc9e00077882 */ /* 0x000fcc0000000000 */
[----:B------:R-:W-:Y:S01]  /*1850*/  DFMA R22, R12, -UR6, R22 ;  /* 0x800000060c167c2b */ /* 0x000fe20008000016 */
[----:B------:R-:W-:Y:S01]  /*1860*/  UMOV UR6, 0x69ce2bdf ;  /* 0x69ce2bdf00067882 */ /* 0x000fe20000000000 */
[----:B------:R-:W-:Y:S01]  /*1870*/  IMAD.MOV.U32 R12, RZ, RZ, -0x35dec16 ;  /* 0xfca213eaff0c7424 */ /* 0x000fe200078e00ff */
[----:B------:R-:W-:Y:S01]  /*1880*/  UMOV UR7, 0x3e5ade15 ;  /* 0x3e5ade1500077882 */ /* 0x000fe20000000000 */
[----:B------:R-:W-:-:S06]  /*1890*/  IMAD.MOV.U32 R13, RZ, RZ, 0x3e928af3 ;  /* 0x3e928af3ff0d7424 */ /* 0x000fcc00078e00ff */
[----:B------:R-:W-:Y:S01]  /*18a0*/  DFMA R12, R22, UR6, R12 ;  /* 0x00000006160c7c2b */ /* 0x000fe2000800000c */
[----:B------:R-:W-:Y:S01]  /*18b0*/  UMOV UR6, 0x62401315 ;  /* 0x6240131500067882 */ /* 0x000fe20000000000 */
[----:B------:R-:W-:-:S06]  /*18c0*/  UMOV UR7, 0x3ec71dee ;  /* 0x3ec71dee00077882 */ /* 0x000fcc0000000000 */
[----:B------:R-:W-:Y:S01]  /*18d0*/  DFMA R12, R22, R12, UR6 ;  /* 0x00000006160c7e2b */ /* 0x000fe2000800000c */
        /* <DEDUP_REMOVED lines=20> */
[----:B------:R-:W-:-:S08]  /*1a20*/  DFMA R12, R22, R12, UR6 ;  /* 0x00000006160c7e2b */ /* 0x000fd0000800000c */
[----:B------:R-:W-:-:S08]  /*1a30*/  DFMA R12, R22, R12, 1 ;  /* 0x3ff00000160c742b */ /* 0x000fd0000000000c */
[----:B------:R-:W-:-:S10]  /*1a40*/  DFMA R12, R22, R12, 1 ;  /* 0x3ff00000160c742b */ /* 0x000fd4000000000c */
[----:B------:R-:W-:Y:S02]  /*1a50*/  IMAD R19, R16, 0x100000, R13 ;  /* 0x0010000010137824 */ /* 0x000fe400078e020d */
[----:B------:R-:W-:Y:S01]  /*1a60*/  IMAD.MOV.U32 R18, RZ, RZ, R12 ;  /* 0x000000ffff127224 */ /* 0x000fe200078e000c */
[----:B------:R-:W-:Y:S06]  /*1a70*/  @!P0 BRA `(.L_x_31) ;  /* 0x0000000000308947 */ /* 0x000fec0003800000 */
[----:B------:R-:W-:Y:S01]  /*1a80*/  FSETP.GEU.AND P1, PT, |R21|, 4.2275390625, PT ;  /* 0x408748001500780b */ /* 0x000fe20003f2e200 */
[C---:B------:R-:W-:Y:S02]  /*1a90*/  DADD R18, R20.reuse, +INF ;  /* 0x7ff0000014127429 */ /* 0x040fe40000000000 */
[----:B------:R-:W-:-:S08]  /*1aa0*/  DSETP.GEU.AND P0, PT, R20, RZ, PT ;  /* 0x000000ff1400722a */ /* 0x000fd00003f0e000 */
[----:B------:R-:W-:Y:S02]  /*1ab0*/  FSEL R18, R18, RZ, P0 ;  /* 0x000000ff12127208 */ /* 0x000fe40000000000 */
[----:B------:R-:W-:Y:S02]  /*1ac0*/  @!P1 LEA.HI R17, R16, R16, RZ, 0x1 ;  /* 0x0000001010119211 */ /* 0x000fe400078f08ff */
[----:B------:R-:W-:Y:S02]  /*1ad0*/  FSEL R19, R19, RZ, P0 ;  /* 0x000000ff13137208 */ /* 0x000fe40000000000 */
[----:B------:R-:W-:-:S05]  /*1ae0*/  @!P1 SHF.R.S32.HI R17, RZ, 0x1, R17 ;  /* 0x00000001ff119819 */ /* 0x000fca0000011411 */
[----:B------:R-:W-:Y:S02]  /*1af0*/  @!P1 IMAD.IADD R16, R16, 0x1, -R17 ;  /* 0x0000000110109824 */ /* 0x000fe400078e0a11 */
[----:B------:R-:W-:-:S03]  /*1b00*/  @!P1 IMAD R13, R17, 0x100000, R13 ;  /* 0x00100000110d9824 */ /* 0x000fc600078e020d */
[----:B------:R-:W-:Y:S01]  /*1b10*/  @!P1 LEA R17, R16, 0x3ff00000, 0x14 ;  /* 0x3ff0000010119811 */ /* 0x000fe200078ea0ff */
[----:B------:R-:W-:-:S06]  /*1b20*/  @!P1 IMAD.MOV.U32 R16, RZ, RZ, RZ ;  /* 0x000000ffff109224 */ /* 0x000fcc00078e00ff */
[----:B------:R-:W-:-:S11]  /*1b30*/  @!P1 DMUL R18, R12, R16 ;  /* 0x000000100c129228 */ /* 0x000fd60000000000 */
.L_x_31:
[----:B------:R-:W-:Y:S01]  /*1b40*/  DFMA R14, R14, R18, R18 ;  /* 0x000000120e0e722b */ /* 0x000fe20000000012 */
[----:B------:R-:W-:Y:S01]  /*1b50*/  IMAD.MOV.U32 R29, RZ, RZ, 0x0 ;  /* 0x00000000ff1d7424 */ /* 0x000fe200078e00ff */
[----:B------:R-:W-:-:S08]  /*1b60*/  DSETP.NEU.AND P0, PT, |R18|, +INF , PT ;  /* 0x7ff000001200742a */ /* 0x000fd00003f0d200 */
[----:B------:R-:W-:Y:S02]  /*1b70*/  FSEL R12, R18, R14, !P0 ;  /* 0x0000000e120c7208 */ /* 0x000fe40004000000 */
[----:B------:R-:W-:Y:S01]  /*1b80*/  FSEL R13, R19, R15, !P0 ;  /* 0x0000000f130d7208 */ /* 0x000fe20004000000 */
[----:B------:R-:W-:Y:S06]  /*1b90*/  RET.REL.NODEC R28 `(_Z24transformacion_no_sharedPfS_i) ;  /* 0xffffffe41c187950 */ /* 0x000fec0003c3ffff */
.L_x_32:
        /* <DEDUP_REMOVED lines=14> */
.L_x_34:


//--------------------- .nv.shared._Z9reduceMaxPfS_i --------------------------
	.section	.nv.shared._Z9reduceMaxPfS_i,"aw",@nobits
	.sectionflags	@""
	.align	16
	.zero		1024


//--------------------- .nv.shared.reserved.0     --------------------------
	.section	.nv.shared.reserved.0,"aw",@nobits
	.weak		__nv_reservedSMEM_offset_0_alias
	.size		__nv_reservedSMEM_offset_0_alias, 0, 64
	.other		__nv_reservedSMEM_offset_0_alias,@"STO_CUDA_RESERVED_SHARED STV_DEFAULT"
__nv_reservedSMEM_offset_0_alias:
	.zero		0
	.zero		64


//--------------------- .nv.shared._Z24transformacion_no_sharedPfS_i --------------------------
	.section	.nv.shared._Z24transformacion_no_sharedPfS_i,"aw",@nobits
	.sectionflags	@""
	.align	16
	.zero		1024


//--------------------- .nv.constant0._Z9reduceMaxPfS_i --------------------------
	.section	.nv.constant0._Z9reduceMaxPfS_i,"a",@progbits
	.sectionflags	@""
	.align	4
.nv.constant0._Z9reduceMaxPfS_i:
	.zero		916


//--------------------- .nv.constant0._Z24transformacion_no_sharedPfS_i --------------------------
	.section	.nv.constant0._Z24transformacion_no_sharedPfS_i,"a",@progbits
	.sectionflags	@""
	.align	4
.nv.constant0._Z24transformacion_no_sharedPfS_i:
	.zero		916


//--------------------- SYMBOLS --------------------------

	.type		.nv.reservedSmem.offset0,@object
	.size		.nv.reservedSmem.offset0,0x4
	.type		.nv.reservedSmem.cap,@object
	.size		.nv.reservedSmem.cap,0x4
